	.target	sm_90a

	.elftype	@"ET_EXEC"


//--------------------- .note.nv.tkinfo           --------------------------
	.section	.note.nv.tkinfo,"",@"SHT_NOTE"
	.sectionflags	@"SHF_NOTE_NV_TKINFO"
	.tkinfo
        /*0018*/ 	.word	0x00000002
        /*0030*/ 	.string	""
        /*0030*/ 	.string	"ptxas"
        /*0030*/ 	.string	"Cuda compilation tools, release 13.0, V13.0.88"
        /*0030*/ 	.string	"Build cuda_13.0.r13.0/compiler.36424714_0"
        /*0030*/ 	.string	"-arch sm_90a -m 64 "



//--------------------- .note.nv.cuinfo           --------------------------
	.section	.note.nv.cuinfo,"",@"SHT_NOTE"
	.sectionflags	@"SHF_NOTE_NV_CUINFO"
        /*0018*/ 	.short	0x0002
        /*001a*/ 	.short	0x005a
        /*001c*/ 	.short	0x0082
	.zero		2


//--------------------- .nv.info                  --------------------------
	.section	.nv.info,"",@"SHT_CUDA_INFO"
	.align	4


	//----- nvinfo : EIATTR_REGCOUNT
	.align		4
        /*0000*/ 	.byte	0x04, 0x2f
        /*0002*/ 	.short	(.L_15 - .L_14)
	.align		4
.L_14:
        /*0004*/ 	.word	index@(_ZN7cutlass13device_kernelINS_4gemm6kernel13GemmUniversalIN4cute5tupleIJiiiiEEENS1_10collective13CollectiveMmaINS1_34MainloopSm90TmaGmmaWarpSpecializedILi75ENS5_IJNS4_1CILi1EEESB_SB_EEENS1_32KernelTmaWarpSpecializedPingpongEEENS5_IJNSA_ILi64EEENSA_ILi32EEENSA_ILi16EEEEEENS_6half_tENS5_IJlSB_lEEESJ_SK_NS4_8TiledMMAINS4_8MMA_AtomIJNS4_4SM904GMMA25MMA_64x32x16_F32F16F16_SSILNSO_5MajorE0ELSQ_0ELNSO_7ScaleInE1ELSR_1EEEEEENS4_6LayoutISC_NS5_IJNSA_ILi0EEESV_SV_EEEEENS5_IJNS4_10UnderscoreESY_SY_EEEEENS4_13SM90_TMA_LOADENS4_14ComposedLayoutINS4_7SwizzleILi1ELi4ELi3EEENS4_18smem_ptr_flag_bitsILi16EEENSU_INS5_IJNSA_ILi8EEESH_EEENS5_IJSH_SB_EEEEEEEvNS4_8identityES11_S1B_vS1C_EENS_8epilogue10collective6detail29Sm90TmaWarpSpecializedAdapterINS1F_15DefaultEpilogueISJ_SK_SK_NS1E_6thread17LinearCombinationISJ_Li1EffLNS1J_9ScaleType4KindE0ELNS_15FloatRoundStyleE2ESJ_EENS1_15EpilogueDefaultEEEEEvvEEEEvNT_6ParamsE)
        /*0008*/ 	.word	0x000000a8


	//----- nvinfo : EIATTR_FRAME_SIZE
	.align		4
.L_15:
        /*000c*/ 	.byte	0x04, 0x11
        /*000e*/ 	.short	(.L_17 - .L_16)
	.align		4
.L_16:
        /*0010*/ 	.word	index@(_ZN7cutlass13device_kernelINS_4gemm6kernel13GemmUniversalIN4cute5tupleIJiiiiEEENS1_10collective13CollectiveMmaINS1_34MainloopSm90TmaGmmaWarpSpecializedILi75ENS5_IJNS4_1CILi1EEESB_SB_EEENS1_32KernelTmaWarpSpecializedPingpongEEENS5_IJNSA_ILi64EEENSA_ILi32EEENSA_ILi16EEEEEENS_6half_tENS5_IJlSB_lEEESJ_SK_NS4_8TiledMMAINS4_8MMA_AtomIJNS4_4SM904GMMA25MMA_64x32x16_F32F16F16_SSILNSO_5MajorE0ELSQ_0ELNSO_7ScaleInE1ELSR_1EEEEEENS4_6LayoutISC_NS5_IJNSA_ILi0EEESV_SV_EEEEENS5_IJNS4_10UnderscoreESY_SY_EEEEENS4_13SM90_TMA_LOADENS4_14ComposedLayoutINS4_7SwizzleILi1ELi4ELi3EEENS4_18smem_ptr_flag_bitsILi16EEENSU_INS5_IJNSA_ILi8EEESH_EEENS5_IJSH_SB_EEEEEEEvNS4_8identityES11_S1B_vS1C_EENS_8epilogue10collective6detail29Sm90TmaWarpSpecializedAdapterINS1F_15DefaultEpilogueISJ_SK_SK_NS1E_6thread17LinearCombinationISJ_Li1EffLNS1J_9ScaleType4KindE0ELNS_15FloatRoundStyleE2ESJ_EENS1_15EpilogueDefaultEEEEEvvEEEEvNT_6ParamsE)
        /*0014*/ 	.word	0x00000008


	//----- nvinfo : EIATTR_MIN_STACK_SIZE
	.align		4
.L_17:
        /*0018*/ 	.byte	0x04, 0x12
        /*001a*/ 	.short	(.L_19 - .L_18)
	.align		4
.L_18:
        /*001c*/ 	.word	index@(_ZN7cutlass13device_kernelINS_4gemm6kernel13GemmUniversalIN4cute5tupleIJiiiiEEENS1_10collective13CollectiveMmaINS1_34MainloopSm90TmaGmmaWarpSpecializedILi75ENS5_IJNS4_1CILi1EEESB_SB_EEENS1_32KernelTmaWarpSpecializedPingpongEEENS5_IJNSA_ILi64EEENSA_ILi32EEENSA_ILi16EEEEEENS_6half_tENS5_IJlSB_lEEESJ_SK_NS4_8TiledMMAINS4_8MMA_AtomIJNS4_4SM904GMMA25MMA_64x32x16_F32F16F16_SSILNSO_5MajorE0ELSQ_0ELNSO_7ScaleInE1ELSR_1EEEEEENS4_6LayoutISC_NS5_IJNSA_ILi0EEESV_SV_EEEEENS5_IJNS4_10UnderscoreESY_SY_EEEEENS4_13SM90_TMA_LOADENS4_14ComposedLayoutINS4_7SwizzleILi1ELi4ELi3EEENS4_18smem_ptr_flag_bitsILi16EEENSU_INS5_IJNSA_ILi8EEESH_EEENS5_IJSH_SB_EEEEEEEvNS4_8identityES11_S1B_vS1C_EENS_8epilogue10collective6detail29Sm90TmaWarpSpecializedAdapterINS1F_15DefaultEpilogueISJ_SK_SK_NS1E_6thread17LinearCombinationISJ_Li1EffLNS1J_9ScaleType4KindE0ELNS_15FloatRoundStyleE2ESJ_EENS1_15EpilogueDefaultEEEEEvvEEEEvNT_6ParamsE)
        /*0020*/ 	.word	0x00000008
.L_19:


//--------------------- .nv.compat                --------------------------
	.section	.nv.compat,"",@"SHT_CUDA_COMPAT_INFO"
	.align	4
        /*0000*/ 	.byte	0x02, 0x09, 0x01, 0x00, 0x02, 0x02, 0x04, 0x00, 0x02, 0x05, 0x05, 0x00, 0x03, 0x07, 0x01, 0x01
        /*0010*/ 	.byte	0x02, 0x03, 0x01, 0x00, 0x02, 0x06, 0x01, 0x00, 0x04, 0x0b, 0x08, 0x00, 0x00, 0x00, 0x00, 0x00
        /*0020*/ 	.byte	0x00, 0x00, 0x00, 0x00


//--------------------- .nv.info._ZN7cutlass13device_kernelINS_4gemm6kernel13GemmUniversalIN4cute5tupleIJiiiiEEENS1_10collective13CollectiveMmaINS1_34MainloopSm90TmaGmmaWarpSpecializedILi75ENS5_IJNS4_1CILi1EEESB_SB_EEENS1_32KernelTmaWarpSpecializedPingpongEEENS5_IJNSA_ILi64EEENSA_ILi32EEENSA_ILi16EEEEEENS_6half_tENS5_IJlSB_lEEESJ_SK_NS4_8TiledMMAINS4_8MMA_AtomIJNS4_4SM904GMMA25MMA_64x32x16_F32F16F16_SSILNSO_5MajorE0ELSQ_0ELNSO_7ScaleInE1ELSR_1EEEEEENS4_6LayoutISC_NS5_IJNSA_ILi0EEESV_SV_EEEEENS5_IJNS4_10UnderscoreESY_SY_EEEEENS4_13SM90_TMA_LOADENS4_14ComposedLayoutINS4_7SwizzleILi1ELi4ELi3EEENS4_18smem_ptr_flag_bitsILi16EEENSU_INS5_IJNSA_ILi8EEESH_EEENS5_IJSH_SB_EEEEEEEvNS4_8identityES11_S1B_vS1C_EENS_8epilogue10collective6detail29Sm90TmaWarpSpecializedAdapterINS1F_15DefaultEpilogueISJ_SK_SK_NS1E_6thread17LinearCombinationISJ_Li1EffLNS1J_9ScaleType4KindE0ELNS_15FloatRoundStyleE2ESJ_EENS1_15EpilogueDefaultEEEEEvvEEEEvNT_6ParamsE --------------------------
	.section	.nv.info._ZN7cutlass13device_kernelINS_4gemm6kernel13GemmUniversalIN4cute5tupleIJiiiiEEENS1_10collective13CollectiveMmaINS1_34MainloopSm90TmaGmmaWarpSpecializedILi75ENS5_IJNS4_1CILi1EEESB_SB_EEENS1_32KernelTmaWarpSpecializedPingpongEEENS5_IJNSA_ILi64EEENSA_ILi32EEENSA_ILi16EEEEEENS_6half_tENS5_IJlSB_lEEESJ_SK_NS4_8TiledMMAINS4_8MMA_AtomIJNS4_4SM904GMMA25MMA_64x32x16_F32F16F16_SSILNSO_5MajorE0ELSQ_0ELNSO_7ScaleInE1ELSR_1EEEEEENS4_6LayoutISC_NS5_IJNSA_ILi0EEESV_SV_EEEEENS5_IJNS4_10UnderscoreESY_SY_EEEEENS4_13SM90_TMA_LOADENS4_14ComposedLayoutINS4_7SwizzleILi1ELi4ELi3EEENS4_18smem_ptr_flag_bitsILi16EEENSU_INS5_IJNSA_ILi8EEESH_EEENS5_IJSH_SB_EEEEEEEvNS4_8identityES11_S1B_vS1C_EENS_8epilogue10collective6detail29Sm90TmaWarpSpecializedAdapterINS1F_15DefaultEpilogueISJ_SK_SK_NS1E_6thread17LinearCombinationISJ_Li1EffLNS1J_9ScaleType4KindE0ELNS_15FloatRoundStyleE2ESJ_EENS1_15EpilogueDefaultEEEEEvvEEEEvNT_6ParamsE,"",@"SHT_CUDA_INFO"
	.sectionflags	@""
	.align	4


	//----- nvinfo : EIATTR_CUDA_API_VERSION
	.align		4
        /*0000*/ 	.byte	0x04, 0x37
        /*0002*/ 	.short	(.L_21 - .L_20)
.L_20:
        /*0004*/ 	.word	0x00000082


	//----- nvinfo : EIATTR_KPARAM_INFO
	.align		4
.L_21:
        /*0008*/ 	.byte	0x04, 0x17
        /*000a*/ 	.short	(.L_23 - .L_22)
.L_22:
        /*000c*/ 	.word	0x00000000
        /*0010*/ 	.short	0x0000
        /*0012*/ 	.short	0x0070
        /*0014*/ 	.byte	0x00, 0xf0, 0x01, 0x10


	//----- nvinfo : EIATTR_SPARSE_MMA_MASK
	.align		4
.L_23:
        /*0018*/ 	.byte	0x03, 0x50
        /*001a*/ 	.short	0x0000


	//----- nvinfo : EIATTR_MAXREG_COUNT
	.align		4
        /*001c*/ 	.byte	0x03, 0x1b
        /*001e*/ 	.short	0x00a8


	//----- nvinfo : EIATTR_NUM_BARRIERS
	.align		4
        /*0020*/ 	.byte	0x02, 0x4c
        /*0022*/ 	.byte	0x01
	.zero		1


	//----- nvinfo : EIATTR_EXTERNS
	.align		4
        /*0024*/ 	.byte	0x04, 0x0f
        /*0026*/ 	.short	(.L_25 - .L_24)


	//   ....[0]....
	.align		4
.L_24:
        /*0028*/ 	.word	index@(__assertfail)


	//----- nvinfo : EIATTR_ANNOTATIONS
	.align		4
.L_25:
        /*002c*/ 	.byte	0x04, 0x55
        /*002e*/ 	.short	(.L_27 - .L_26)


	//   ....[0]....
.L_26:
        /*0030*/ 	.word	0x00000001
        /*0034*/ 	.byte	0xd0, 0x13, 0x00, 0x00, 0x01, 0x00, 0x00, 0x00, 0x00, 0x39, 0x00, 0x00, 0x01, 0x00, 0x00, 0x00
        /*0044*/ 	.byte	0x00, 0x45, 0x00, 0x00


	//----- nvinfo : EIATTR_MERCURY_ISA_VERSION
	.align		4
.L_27:
        /*0048*/ 	.byte	0x03, 0x5f
        /*004a*/ 	.short	0x0101


	//----- nvinfo : EIATTR_INT_WARP_WIDE_INSTR_OFFSETS
	.align		4
        /*004c*/ 	.byte	0x04, 0x31
        /*004e*/ 	.short	(.L_29 - .L_28)


	//   ....[0]....
.L_28:
        /*0050*/ 	.word	0x00000cf0


	//   ....[1]....
        /*0054*/ 	.word	0x00000d10


	//   ....[2]....
        /*0058*/ 	.word	0x00000d90


	//   ....[3]....
        /*005c*/ 	.word	0x00000da0


	//   ....[4]....
        /*0060*/ 	.word	0x00000db0


	//   ....[5]....
        /*0064*/ 	.word	0x00000dd0


	//   ....[6]....
        /*0068*/ 	.word	0x00000e60


	//   ....[7]....
        /*006c*/ 	.word	0x00000e80


	//----- nvinfo : EIATTR_COOP_GROUP_MASK_REGIDS
	.align		4
.L_29:
        /*0070*/ 	.byte	0x04, 0x29
        /*0072*/ 	.short	(.L_31 - .L_30)


	//   ....[0]....
.L_30:
        /*0074*/ 	.word	0xffffffff


	//   ....[1]....
        /*0078*/ 	.word	0xffffffff


	//   ....[2]....
        /*007c*/ 	.word	0xffffffff


	//   ....[3]....
        /*0080*/ 	.word	0xffffffff


	//   ....[4]....
        /*0084*/ 	.word	0xffffffff


	//   ....[5]....
        /*0088*/ 	.word	0xffffffff


	//----- nvinfo : EIATTR_COOP_GROUP_INSTR_OFFSETS
	.align		4
.L_31:
        /*008c*/ 	.byte	0x04, 0x28
        /*008e*/ 	.short	(.L_33 - .L_32)


	//   ....[0]....
.L_32:
        /*0090*/ 	.word	0x00000070


	//   ....[1]....
        /*0094*/ 	.word	0x00000080


	//   ....[2]....
        /*0098*/ 	.word	0x00000140


	//   ....[3]....
        /*009c*/ 	.word	0x00000be0


	//   ....[4]....
        /*00a0*/ 	.word	0x00000c20


	//   ....[5]....
        /*00a4*/ 	.word	0x00000c70


	//----- nvinfo : EIATTR_REG_RECONFIG
	.align		4
.L_33:
        /*00a8*/ 	.byte	0x01, 0x54
	.zero		2


	//----- nvinfo : EIATTR_SYSCALL_OFFSETS
	.align		4
        /*00ac*/ 	.byte	0x04, 0x46
        /*00ae*/ 	.short	(.L_35 - .L_34)


	//   ....[0]....
.L_34:
        /*00b0*/ 	.word	0x00001f10


	//----- nvinfo : EIATTR_MBARRIER_INSTR_OFFSETS
	.align		4
.L_35:
        /*00b4*/ 	.byte	0x04, 0x39
        /*00b6*/ 	.short	(.L_37 - .L_36)


	//   ....[0]....
.L_36:
        /*00b8*/ 	.word	0x00000260
        /*00bc*/ 	.word	0x000000ff
        /*00c0*/ 	.word	0x00000000
        /*00c4*/ 	.short	0x0100
        /*00c6*/ 	.byte	0x08
	.zero		1


	//   ....[1]....
        /*00c8*/ 	.word	0x00000270
        /*00cc*/ 	.word	0x000000ff
        /*00d0*/ 	.word	0x00000258
        /*00d4*/ 	.short	0x0100
        /*00d6*/ 	.byte	0x08
	.zero		1


	//   ....[2]....
        /*00d8*/ 	.word	0x00000280
        /*00dc*/ 	.word	0x000000ff
        /*00e0*/ 	.word	0x00000008
        /*00e4*/ 	.short	0x0100
        /*00e6*/ 	.byte	0x08
	.zero		1


	//   ....[3]....
        /*00e8*/ 	.word	0x00000290
        /*00ec*/ 	.word	0x000000ff
        /*00f0*/ 	.word	0x00000260
        /*00f4*/ 	.short	0x0100
        /*00f6*/ 	.byte	0x08
	.zero		1


	//   ....[4]....
        /*00f8*/ 	.word	0x000002a0
        /*00fc*/ 	.word	0x000000ff
        /*0100*/ 	.word	0x00000010
        /*0104*/ 	.short	0x0100
        /*0106*/ 	.byte	0x08
	.zero		1


	//   ....[5]....
        /*0108*/ 	.word	0x000002b0
        /*010c*/ 	.word	0x000000ff
        /*0110*/ 	.word	0x00000268
        /*0114*/ 	.short	0x0100
        /*0116*/ 	.byte	0x08
	.zero		1


	//   ....[6]....
        /*0118*/ 	.word	0x000002c0
        /*011c*/ 	.word	0x000000ff
        /*0120*/ 	.word	0x00000018
        /*0124*/ 	.short	0x0100
        /*0126*/ 	.byte	0x08
	.zero		1


	//   ....[7]....
        /*0128*/ 	.word	0x000002d0
        /*012c*/ 	.word	0x000000ff
        /*0130*/ 	.word	0x00000270
        /*0134*/ 	.short	0x0100
        /*0136*/ 	.byte	0x08
	.zero		1


	//   ....[8]....
        /*0138*/ 	.word	0x000002e0
        /*013c*/ 	.word	0x000000ff
        /*0140*/ 	.word	0x00000020
        /*0144*/ 	.short	0x0100
        /*0146*/ 	.byte	0x08
	.zero		1


	//   ....[9]....
        /*0148*/ 	.word	0x000002f0
        /*014c*/ 	.word	0x000000ff
        /*0150*/ 	.word	0x00000278
        /*0154*/ 	.short	0x0100
        /*0156*/ 	.byte	0x08
	.zero		1


	//   ....[10]....
        /*0158*/ 	.word	0x00000300
        /*015c*/ 	.word	0x000000ff
        /*0160*/ 	.word	0x00000028
        /*0164*/ 	.short	0x0100
        /*0166*/ 	.byte	0x08
	.zero		1


	//   ....[11]....
        /*0168*/ 	.word	0x00000310
        /*016c*/ 	.word	0x000000ff
        /*0170*/ 	.word	0x00000280
        /*0174*/ 	.short	0x0100
        /*0176*/ 	.byte	0x08
	.zero		1


	//   ....[12]....
        /*0178*/ 	.word	0x00000320
        /*017c*/ 	.word	0x000000ff
        /*0180*/ 	.word	0x00000030
        /*0184*/ 	.short	0x0100
        /*0186*/ 	.byte	0x08
	.zero		1


	//   ....[13]....
        /*0188*/ 	.word	0x00000330
        /*018c*/ 	.word	0x000000ff
        /*0190*/ 	.word	0x00000288
        /*0194*/ 	.short	0x0100
        /*0196*/ 	.byte	0x08
	.zero		1


	//   ....[14]....
        /*0198*/ 	.word	0x00000340
        /*019c*/ 	.word	0x000000ff
        /*01a0*/ 	.word	0x00000038
        /*01a4*/ 	.short	0x0100
        /*01a6*/ 	.byte	0x08
	.zero		1


	//   ....[15]....
        /*01a8*/ 	.word	0x00000350
        /*01ac*/ 	.word	0x000000ff
        /*01b0*/ 	.word	0x00000290
        /*01b4*/ 	.short	0x0100
        /*01b6*/ 	.byte	0x08
	.zero		1


	//   ....[16]....
        /*01b8*/ 	.word	0x00000360
        /*01bc*/ 	.word	0x000000ff
        /*01c0*/ 	.word	0x00000040
        /*01c4*/ 	.short	0x0100
        /*01c6*/ 	.byte	0x08
	.zero		1


	//   ....[17]....
        /*01c8*/ 	.word	0x00000370
        /*01cc*/ 	.word	0x000000ff
        /*01d0*/ 	.word	0x00000298
        /*01d4*/ 	.short	0x0100
        /*01d6*/ 	.byte	0x08
	.zero		1


	//   ....[18]....
        /*01d8*/ 	.word	0x00000380
        /*01dc*/ 	.word	0x000000ff
        /*01e0*/ 	.word	0x00000048
        /*01e4*/ 	.short	0x0100
        /*01e6*/ 	.byte	0x08
	.zero		1


	//   ....[19]....
        /*01e8*/ 	.word	0x00000390
        /*01ec*/ 	.word	0x000000ff
        /*01f0*/ 	.word	0x000002a0
        /*01f4*/ 	.short	0x0100
        /*01f6*/ 	.byte	0x08
	.zero		1


	//   ....[20]....
        /*01f8*/ 	.word	0x000003a0
        /*01fc*/ 	.word	0x000000ff
        /*0200*/ 	.word	0x00000050
        /*0204*/ 	.short	0x0100
        /*0206*/ 	.byte	0x08
	.zero		1


	//   ....[21]....
        /*0208*/ 	.word	0x000003b0
        /*020c*/ 	.word	0x000000ff
        /*0210*/ 	.word	0x000002a8
        /*0214*/ 	.short	0x0100
        /*0216*/ 	.byte	0x08
	.zero		1


	//   ....[22]....
        /*0218*/ 	.word	0x000003c0
        /*021c*/ 	.word	0x000000ff
        /*0220*/ 	.word	0x00000058
        /*0224*/ 	.short	0x0100
        /*0226*/ 	.byte	0x08
	.zero		1


	//   ....[23]....
        /*0228*/ 	.word	0x000003d0
        /*022c*/ 	.word	0x000000ff
        /*0230*/ 	.word	0x000002b0
        /*0234*/ 	.short	0x0100
        /*0236*/ 	.byte	0x08
	.zero		1


	//   ....[24]....
        /*0238*/ 	.word	0x000003e0
        /*023c*/ 	.word	0x000000ff
        /*0240*/ 	.word	0x00000060
        /*0244*/ 	.short	0x0100
        /*0246*/ 	.byte	0x08
	.zero		1


	//   ....[25]....
        /*0248*/ 	.word	0x000003f0
        /*024c*/ 	.word	0x000000ff
        /*0250*/ 	.word	0x000002b8
        /*0254*/ 	.short	0x0100
        /*0256*/ 	.byte	0x08
	.zero		1


	//   ....[26]....
        /*0258*/ 	.word	0x00000400
        /*025c*/ 	.word	0x000000ff
        /*0260*/ 	.word	0x00000068
        /*0264*/ 	.short	0x0100
        /*0266*/ 	.byte	0x08
	.zero		1


	//   ....[27]....
        /*0268*/ 	.word	0x00000410
        /*026c*/ 	.word	0x000000ff
        /*0270*/ 	.word	0x000002c0
        /*0274*/ 	.short	0x0100
        /*0276*/ 	.byte	0x08
	.zero		1


	//   ....[28]....
        /*0278*/ 	.word	0x00000420
        /*027c*/ 	.word	0x000000ff
        /*0280*/ 	.word	0x00000070
        /*0284*/ 	.short	0x0100
        /*0286*/ 	.byte	0x08
	.zero		1


	//   ....[29]....
        /*0288*/ 	.word	0x00000430
        /*028c*/ 	.word	0x000000ff
        /*0290*/ 	.word	0x000002c8
        /*0294*/ 	.short	0x0100
        /*0296*/ 	.byte	0x08
	.zero		1


	//   ....[30]....
        /*0298*/ 	.word	0x00000440
        /*029c*/ 	.word	0x000000ff
        /*02a0*/ 	.word	0x00000078
        /*02a4*/ 	.short	0x0100
        /*02a6*/ 	.byte	0x08
	.zero		1


	//   ....[31]....
        /*02a8*/ 	.word	0x00000450
        /*02ac*/ 	.word	0x000000ff
        /*02b0*/ 	.word	0x000002d0
        /*02b4*/ 	.short	0x0100
        /*02b6*/ 	.byte	0x08
	.zero		1


	//   ....[32]....
        /*02b8*/ 	.word	0x00000460
        /*02bc*/ 	.word	0x000000ff
        /*02c0*/ 	.word	0x00000080
        /*02c4*/ 	.short	0x0100
        /*02c6*/ 	.byte	0x08
	.zero		1


	//   ....[33]....
        /*02c8*/ 	.word	0x00000470
        /*02cc*/ 	.word	0x000000ff
        /*02d0*/ 	.word	0x000002d8
        /*02d4*/ 	.short	0x0100
        /*02d6*/ 	.byte	0x08
	.zero		1


	//   ....[34]....
        /*02d8*/ 	.word	0x00000480
        /*02dc*/ 	.word	0x000000ff
        /*02e0*/ 	.word	0x00000088
        /*02e4*/ 	.short	0x0100
        /*02e6*/ 	.byte	0x08
	.zero		1


	//   ....[35]....
        /*02e8*/ 	.word	0x00000490
        /*02ec*/ 	.word	0x000000ff
        /*02f0*/ 	.word	0x000002e0
        /*02f4*/ 	.short	0x0100
        /*02f6*/ 	.byte	0x08
	.zero		1


	//   ....[36]....
        /*02f8*/ 	.word	0x000004a0
        /*02fc*/ 	.word	0x000000ff
        /*0300*/ 	.word	0x00000090
        /*0304*/ 	.short	0x0100
        /*0306*/ 	.byte	0x08
	.zero		1


	//   ....[37]....
        /*0308*/ 	.word	0x000004b0
        /*030c*/ 	.word	0x000000ff
        /*0310*/ 	.word	0x000002e8
        /*0314*/ 	.short	0x0100
        /*0316*/ 	.byte	0x08
	.zero		1


	//   ....[38]....
        /*0318*/ 	.word	0x000004c0
        /*031c*/ 	.word	0x000000ff
        /*0320*/ 	.word	0x00000098
        /*0324*/ 	.short	0x0100
        /*0326*/ 	.byte	0x08
	.zero		1


	//   ....[39]....
        /*0328*/ 	.word	0x000004d0
        /*032c*/ 	.word	0x000000ff
        /*0330*/ 	.word	0x000002f0
        /*0334*/ 	.short	0x0100
        /*0336*/ 	.byte	0x08
	.zero		1


	//   ....[40]....
        /*0338*/ 	.word	0x000004e0
        /*033c*/ 	.word	0x000000ff
        /*0340*/ 	.word	0x000000a0
        /*0344*/ 	.short	0x0100
        /*0346*/ 	.byte	0x08
	.zero		1


	//   ....[41]....
        /*0348*/ 	.word	0x000004f0
        /*034c*/ 	.word	0x000000ff
        /*0350*/ 	.word	0x000002f8
        /*0354*/ 	.short	0x0100
        /*0356*/ 	.byte	0x08
	.zero		1


	//   ....[42]....
        /*0358*/ 	.word	0x00000500
        /*035c*/ 	.word	0x000000ff
        /*0360*/ 	.word	0x000000a8
        /*0364*/ 	.short	0x0100
        /*0366*/ 	.byte	0x08
	.zero		1


	//   ....[43]....
        /*0368*/ 	.word	0x00000510
        /*036c*/ 	.word	0x000000ff
        /*0370*/ 	.word	0x00000300
        /*0374*/ 	.short	0x0100
        /*0376*/ 	.byte	0x08
	.zero		1


	//   ....[44]....
        /*0378*/ 	.word	0x00000520
        /*037c*/ 	.word	0x000000ff
        /*0380*/ 	.word	0x000000b0
        /*0384*/ 	.short	0x0100
        /*0386*/ 	.byte	0x08
	.zero		1


	//   ....[45]....
        /*0388*/ 	.word	0x00000530
        /*038c*/ 	.word	0x000000ff
        /*0390*/ 	.word	0x00000308
        /*0394*/ 	.short	0x0100
        /*0396*/ 	.byte	0x08
	.zero		1


	//   ....[46]....
        /*0398*/ 	.word	0x00000540
        /*039c*/ 	.word	0x000000ff
        /*03a0*/ 	.word	0x000000b8
        /*03a4*/ 	.short	0x0100
        /*03a6*/ 	.byte	0x08
	.zero		1


	//   ....[47]....
        /*03a8*/ 	.word	0x00000550
        /*03ac*/ 	.word	0x000000ff
        /*03b0*/ 	.word	0x00000310
        /*03b4*/ 	.short	0x0100
        /*03b6*/ 	.byte	0x08
	.zero		1


	//   ....[48]....
        /*03b8*/ 	.word	0x00000560
        /*03bc*/ 	.word	0x000000ff
        /*03c0*/ 	.word	0x000000c0
        /*03c4*/ 	.short	0x0100
        /*03c6*/ 	.byte	0x08
	.zero		1


	//   ....[49]....
        /*03c8*/ 	.word	0x00000570
        /*03cc*/ 	.word	0x000000ff
        /*03d0*/ 	.word	0x00000318
        /*03d4*/ 	.short	0x0100
        /*03d6*/ 	.byte	0x08
	.zero		1


	//   ....[50]....
        /*03d8*/ 	.word	0x00000580
        /*03dc*/ 	.word	0x000000ff
        /*03e0*/ 	.word	0x000000c8
        /*03e4*/ 	.short	0x0100
        /*03e6*/ 	.byte	0x08
	.zero		1


	//   ....[51]....
        /*03e8*/ 	.word	0x00000590
        /*03ec*/ 	.word	0x000000ff
        /*03f0*/ 	.word	0x00000320
        /*03f4*/ 	.short	0x0100
        /*03f6*/ 	.byte	0x08
	.zero		1


	//   ....[52]....
        /*03f8*/ 	.word	0x000005a0
        /*03fc*/ 	.word	0x000000ff
        /*0400*/ 	.word	0x000000d0
        /*0404*/ 	.short	0x0100
        /*0406*/ 	.byte	0x08
	.zero		1


	//   ....[53]....
        /*0408*/ 	.word	0x000005b0
        /*040c*/ 	.word	0x000000ff
        /*0410*/ 	.word	0x00000328
        /*0414*/ 	.short	0x0100
        /*0416*/ 	.byte	0x08
	.zero		1


	//   ....[54]....
        /*0418*/ 	.word	0x000005c0
        /*041c*/ 	.word	0x000000ff
        /*0420*/ 	.word	0x000000d8
        /*0424*/ 	.short	0x0100
        /*0426*/ 	.byte	0x08
	.zero		1


	//   ....[55]....
        /*0428*/ 	.word	0x000005d0
        /*042c*/ 	.word	0x000000ff
        /*0430*/ 	.word	0x00000330
        /*0434*/ 	.short	0x0100
        /*0436*/ 	.byte	0x08
	.zero		1


	//   ....[56]....
        /*0438*/ 	.word	0x000005e0
        /*043c*/ 	.word	0x000000ff
        /*0440*/ 	.word	0x000000e0
        /*0444*/ 	.short	0x0100
        /*0446*/ 	.byte	0x08
	.zero		1


	//   ....[57]....
        /*0448*/ 	.word	0x000005f0
        /*044c*/ 	.word	0x000000ff
        /*0450*/ 	.word	0x00000338
        /*0454*/ 	.short	0x0100
        /*0456*/ 	.byte	0x08
	.zero		1


	//   ....[58]....
        /*0458*/ 	.word	0x00000600
        /*045c*/ 	.word	0x000000ff
        /*0460*/ 	.word	0x000000e8
        /*0464*/ 	.short	0x0100
        /*0466*/ 	.byte	0x08
	.zero		1


	//   ....[59]....
        /*0468*/ 	.word	0x00000610
        /*046c*/ 	.word	0x000000ff
        /*0470*/ 	.word	0x00000340
        /*0474*/ 	.short	0x0100
        /*0476*/ 	.byte	0x08
	.zero		1


	//   ....[60]....
        /*0478*/ 	.word	0x00000620
        /*047c*/ 	.word	0x000000ff
        /*0480*/ 	.word	0x000000f0
        /*0484*/ 	.short	0x0100
        /*0486*/ 	.byte	0x08
	.zero		1


	//   ....[61]....
        /*0488*/ 	.word	0x00000630
        /*048c*/ 	.word	0x000000ff
        /*0490*/ 	.word	0x00000348
        /*0494*/ 	.short	0x0100
        /*0496*/ 	.byte	0x08
	.zero		1


	//   ....[62]....
        /*0498*/ 	.word	0x00000640
        /*049c*/ 	.word	0x000000ff
        /*04a0*/ 	.word	0x000000f8
        /*04a4*/ 	.short	0x0100
        /*04a6*/ 	.byte	0x08
	.zero		1


	//   ....[63]....
        /*04a8*/ 	.word	0x00000650
        /*04ac*/ 	.word	0x000000ff
        /*04b0*/ 	.word	0x00000350
        /*04b4*/ 	.short	0x0100
        /*04b6*/ 	.byte	0x08
	.zero		1


	//   ....[64]....
        /*04b8*/ 	.word	0x00000660
        /*04bc*/ 	.word	0x000000ff
        /*04c0*/ 	.word	0x00000100
        /*04c4*/ 	.short	0x0100
        /*04c6*/ 	.byte	0x08
	.zero		1


	//   ....[65]....
        /*04c8*/ 	.word	0x00000670
        /*04cc*/ 	.word	0x000000ff
        /*04d0*/ 	.word	0x00000358
        /*04d4*/ 	.short	0x0100
        /*04d6*/ 	.byte	0x08
	.zero		1


	//   ....[66]....
        /*04d8*/ 	.word	0x00000680
        /*04dc*/ 	.word	0x000000ff
        /*04e0*/ 	.word	0x00000108
        /*04e4*/ 	.short	0x0100
        /*04e6*/ 	.byte	0x08
	.zero		1


	//   ....[67]....
        /*04e8*/ 	.word	0x00000690
        /*04ec*/ 	.word	0x000000ff
        /*04f0*/ 	.word	0x00000360
        /*04f4*/ 	.short	0x0100
        /*04f6*/ 	.byte	0x08
	.zero		1


	//   ....[68]....
        /*04f8*/ 	.word	0x000006a0
        /*04fc*/ 	.word	0x000000ff
        /*0500*/ 	.word	0x00000110
        /*0504*/ 	.short	0x0100
        /*0506*/ 	.byte	0x08
	.zero		1


	//   ....[69]....
        /*0508*/ 	.word	0x000006b0
        /*050c*/ 	.word	0x000000ff
        /*0510*/ 	.word	0x00000368
        /*0514*/ 	.short	0x0100
        /*0516*/ 	.byte	0x08
	.zero		1


	//   ....[70]....
        /*0518*/ 	.word	0x000006c0
        /*051c*/ 	.word	0x000000ff
        /*0520*/ 	.word	0x00000118
        /*0524*/ 	.short	0x0100
        /*0526*/ 	.byte	0x08
	.zero		1


	//   ....[71]....
        /*0528*/ 	.word	0x000006d0
        /*052c*/ 	.word	0x000000ff
        /*0530*/ 	.word	0x00000370
        /*0534*/ 	.short	0x0100
        /*0536*/ 	.byte	0x08
	.zero		1


	//   ....[72]....
        /*0538*/ 	.word	0x000006e0
        /*053c*/ 	.word	0x000000ff
        /*0540*/ 	.word	0x00000120
        /*0544*/ 	.short	0x0100
        /*0546*/ 	.byte	0x08
	.zero		1


	//   ....[73]....
        /*0548*/ 	.word	0x000006f0
        /*054c*/ 	.word	0x000000ff
        /*0550*/ 	.word	0x00000378
        /*0554*/ 	.short	0x0100
        /*0556*/ 	.byte	0x08
	.zero		1


	//   ....[74]....
        /*0558*/ 	.word	0x00000700
        /*055c*/ 	.word	0x000000ff
        /*0560*/ 	.word	0x00000128
        /*0564*/ 	.short	0x0100
        /*0566*/ 	.byte	0x08
	.zero		1


	//   ....[75]....
        /*0568*/ 	.word	0x00000710
        /*056c*/ 	.word	0x000000ff
        /*0570*/ 	.word	0x00000380
        /*0574*/ 	.short	0x0100
        /*0576*/ 	.byte	0x08
	.zero		1


	//   ....[76]....
        /*0578*/ 	.word	0x00000720
        /*057c*/ 	.word	0x000000ff
        /*0580*/ 	.word	0x00000130
        /*0584*/ 	.short	0x0100
        /*0586*/ 	.byte	0x08
	.zero		1


	//   ....[77]....
        /*0588*/ 	.word	0x00000730
        /*058c*/ 	.word	0x000000ff
        /*0590*/ 	.word	0x00000388
        /*0594*/ 	.short	0x0100
        /*0596*/ 	.byte	0x08
	.zero		1


	//   ....[78]....
        /*0598*/ 	.word	0x00000740
        /*059c*/ 	.word	0x000000ff
        /*05a0*/ 	.word	0x00000138
        /*05a4*/ 	.short	0x0100
        /*05a6*/ 	.byte	0x08
	.zero		1


	//   ....[79]....
        /*05a8*/ 	.word	0x00000750
        /*05ac*/ 	.word	0x000000ff
        /*05b0*/ 	.word	0x00000390
        /*05b4*/ 	.short	0x0100
        /*05b6*/ 	.byte	0x08
	.zero		1


	//   ....[80]....
        /*05b8*/ 	.word	0x00000760
        /*05bc*/ 	.word	0x000000ff
        /*05c0*/ 	.word	0x00000140
        /*05c4*/ 	.short	0x0100
        /*05c6*/ 	.byte	0x08
	.zero		1


	//   ....[81]....
        /*05c8*/ 	.word	0x00000770
        /*05cc*/ 	.word	0x000000ff
        /*05d0*/ 	.word	0x00000398
        /*05d4*/ 	.short	0x0100
        /*05d6*/ 	.byte	0x08
	.zero		1


	//   ....[82]....
        /*05d8*/ 	.word	0x00000780
        /*05dc*/ 	.word	0x000000ff
        /*05e0*/ 	.word	0x00000148
        /*05e4*/ 	.short	0x0100
        /*05e6*/ 	.byte	0x08
	.zero		1


	//   ....[83]....
        /*05e8*/ 	.word	0x00000790
        /*05ec*/ 	.word	0x000000ff
        /*05f0*/ 	.word	0x000003a0
        /*05f4*/ 	.short	0x0100
        /*05f6*/ 	.byte	0x08
	.zero		1


	//   ....[84]....
        /*05f8*/ 	.word	0x000007a0
        /*05fc*/ 	.word	0x000000ff
        /*0600*/ 	.word	0x00000150
        /*0604*/ 	.short	0x0100
        /*0606*/ 	.byte	0x08
	.zero		1


	//   ....[85]....
        /*0608*/ 	.word	0x000007b0
        /*060c*/ 	.word	0x000000ff
        /*0610*/ 	.word	0x000003a8
        /*0614*/ 	.short	0x0100
        /*0616*/ 	.byte	0x08
	.zero		1


	//   ....[86]....
        /*0618*/ 	.word	0x000007c0
        /*061c*/ 	.word	0x000000ff
        /*0620*/ 	.word	0x00000158
        /*0624*/ 	.short	0x0100
        /*0626*/ 	.byte	0x08
	.zero		1


	//   ....[87]....
        /*0628*/ 	.word	0x000007d0
        /*062c*/ 	.word	0x000000ff
        /*0630*/ 	.word	0x000003b0
        /*0634*/ 	.short	0x0100
        /*0636*/ 	.byte	0x08
	.zero		1


	//   ....[88]....
        /*0638*/ 	.word	0x000007e0
        /*063c*/ 	.word	0x000000ff
        /*0640*/ 	.word	0x00000160
        /*0644*/ 	.short	0x0100
        /*0646*/ 	.byte	0x08
	.zero		1


	//   ....[89]....
        /*0648*/ 	.word	0x000007f0
        /*064c*/ 	.word	0x000000ff
        /*0650*/ 	.word	0x000003b8
        /*0654*/ 	.short	0x0100
        /*0656*/ 	.byte	0x08
	.zero		1


	//   ....[90]....
        /*0658*/ 	.word	0x00000800
        /*065c*/ 	.word	0x000000ff
        /*0660*/ 	.word	0x00000168
        /*0664*/ 	.short	0x0100
        /*0666*/ 	.byte	0x08
	.zero		1


	//   ....[91]....
        /*0668*/ 	.word	0x00000810
        /*066c*/ 	.word	0x000000ff
        /*0670*/ 	.word	0x000003c0
        /*0674*/ 	.short	0x0100
        /*0676*/ 	.byte	0x08
	.zero		1


	//   ....[92]....
        /*0678*/ 	.word	0x00000820
        /*067c*/ 	.word	0x000000ff
        /*0680*/ 	.word	0x00000170
        /*0684*/ 	.short	0x0100
        /*0686*/ 	.byte	0x08
	.zero		1


	//   ....[93]....
        /*0688*/ 	.word	0x00000830
        /*068c*/ 	.word	0x000000ff
        /*0690*/ 	.word	0x000003c8
        /*0694*/ 	.short	0x0100
        /*0696*/ 	.byte	0x08
	.zero		1


	//   ....[94]....
        /*0698*/ 	.word	0x00000840
        /*069c*/ 	.word	0x000000ff
        /*06a0*/ 	.word	0x00000178
        /*06a4*/ 	.short	0x0100
        /*06a6*/ 	.byte	0x08
	.zero		1


	//   ....[95]....
        /*06a8*/ 	.word	0x00000850
        /*06ac*/ 	.word	0x000000ff
        /*06b0*/ 	.word	0x000003d0
        /*06b4*/ 	.short	0x0100
        /*06b6*/ 	.byte	0x08
	.zero		1


	//   ....[96]....
        /*06b8*/ 	.word	0x00000860
        /*06bc*/ 	.word	0x000000ff
        /*06c0*/ 	.word	0x00000180
        /*06c4*/ 	.short	0x0100
        /*06c6*/ 	.byte	0x08
	.zero		1


	//   ....[97]....
        /*06c8*/ 	.word	0x00000870
        /*06cc*/ 	.word	0x000000ff
        /*06d0*/ 	.word	0x000003d8
        /*06d4*/ 	.short	0x0100
        /*06d6*/ 	.byte	0x08
	.zero		1


	//   ....[98]....
        /*06d8*/ 	.word	0x00000880
        /*06dc*/ 	.word	0x000000ff
        /*06e0*/ 	.word	0x00000188
        /*06e4*/ 	.short	0x0100
        /*06e6*/ 	.byte	0x08
	.zero		1


	//   ....[99]....
        /*06e8*/ 	.word	0x00000890
        /*06ec*/ 	.word	0x000000ff
        /*06f0*/ 	.word	0x000003e0
        /*06f4*/ 	.short	0x0100
        /*06f6*/ 	.byte	0x08
	.zero		1


	//   ....[100]....
        /*06f8*/ 	.word	0x000008a0
        /*06fc*/ 	.word	0x000000ff
        /*0700*/ 	.word	0x00000190
        /*0704*/ 	.short	0x0100
        /*0706*/ 	.byte	0x08
	.zero		1


	//   ....[101]....
        /*0708*/ 	.word	0x000008b0
        /*070c*/ 	.word	0x000000ff
        /*0710*/ 	.word	0x000003e8
        /*0714*/ 	.short	0x0100
        /*0716*/ 	.byte	0x08
	.zero		1


	//   ....[102]....
        /*0718*/ 	.word	0x000008c0
        /*071c*/ 	.word	0x000000ff
        /*0720*/ 	.word	0x00000198
        /*0724*/ 	.short	0x0100
        /*0726*/ 	.byte	0x08
	.zero		1


	//   ....[103]....
        /*0728*/ 	.word	0x000008d0
        /*072c*/ 	.word	0x000000ff
        /*0730*/ 	.word	0x000003f0
        /*0734*/ 	.short	0x0100
        /*0736*/ 	.byte	0x08
	.zero		1


	//   ....[104]....
        /*0738*/ 	.word	0x000008e0
        /*073c*/ 	.word	0x000000ff
        /*0740*/ 	.word	0x000001a0
        /*0744*/ 	.short	0x0100
        /*0746*/ 	.byte	0x08
	.zero		1


	//   ....[105]....
        /*0748*/ 	.word	0x000008f0
        /*074c*/ 	.word	0x000000ff
        /*0750*/ 	.word	0x000003f8
        /*0754*/ 	.short	0x0100
        /*0756*/ 	.byte	0x08
	.zero		1


	//   ....[106]....
        /*0758*/ 	.word	0x00000900
        /*075c*/ 	.word	0x000000ff
        /*0760*/ 	.word	0x000001a8
        /*0764*/ 	.short	0x0100
        /*0766*/ 	.byte	0x08
	.zero		1


	//   ....[107]....
        /*0768*/ 	.word	0x00000910
        /*076c*/ 	.word	0x000000ff
        /*0770*/ 	.word	0x00000400
        /*0774*/ 	.short	0x0100
        /*0776*/ 	.byte	0x08
	.zero		1


	//   ....[108]....
        /*0778*/ 	.word	0x00000920
        /*077c*/ 	.word	0x000000ff
        /*0780*/ 	.word	0x000001b0
        /*0784*/ 	.short	0x0100
        /*0786*/ 	.byte	0x08
	.zero		1


	//   ....[109]....
        /*0788*/ 	.word	0x00000930
        /*078c*/ 	.word	0x000000ff
        /*0790*/ 	.word	0x00000408
        /*0794*/ 	.short	0x0100
        /*0796*/ 	.byte	0x08
	.zero		1


	//   ....[110]....
        /*0798*/ 	.word	0x00000940
        /*079c*/ 	.word	0x000000ff
        /*07a0*/ 	.word	0x000001b8
        /*07a4*/ 	.short	0x0100
        /*07a6*/ 	.byte	0x08
	.zero		1


	//   ....[111]....
        /*07a8*/ 	.word	0x00000950
        /*07ac*/ 	.word	0x000000ff
        /*07b0*/ 	.word	0x00000410
        /*07b4*/ 	.short	0x0100
        /*07b6*/ 	.byte	0x08
	.zero		1


	//   ....[112]....
        /*07b8*/ 	.word	0x00000960
        /*07bc*/ 	.word	0x000000ff
        /*07c0*/ 	.word	0x000001c0
        /*07c4*/ 	.short	0x0100
        /*07c6*/ 	.byte	0x08
	.zero		1


	//   ....[113]....
        /*07c8*/ 	.word	0x00000970
        /*07cc*/ 	.word	0x000000ff
        /*07d0*/ 	.word	0x00000418
        /*07d4*/ 	.short	0x0100
        /*07d6*/ 	.byte	0x08
	.zero		1


	//   ....[114]....
        /*07d8*/ 	.word	0x00000980
        /*07dc*/ 	.word	0x000000ff
        /*07e0*/ 	.word	0x000001c8
        /*07e4*/ 	.short	0x0100
        /*07e6*/ 	.byte	0x08
	.zero		1


	//   ....[115]....
        /*07e8*/ 	.word	0x00000990
        /*07ec*/ 	.word	0x000000ff
        /*07f0*/ 	.word	0x00000420
        /*07f4*/ 	.short	0x0100
        /*07f6*/ 	.byte	0x08
	.zero		1


	//   ....[116]....
        /*07f8*/ 	.word	0x000009a0
        /*07fc*/ 	.word	0x000000ff
        /*0800*/ 	.word	0x000001d0
        /*0804*/ 	.short	0x0100
        /*0806*/ 	.byte	0x08
	.zero		1


	//   ....[117]....
        /*0808*/ 	.word	0x000009b0
        /*080c*/ 	.word	0x000000ff
        /*0810*/ 	.word	0x00000428
        /*0814*/ 	.short	0x0100
        /*0816*/ 	.byte	0x08
	.zero		1


	//   ....[118]....
        /*0818*/ 	.word	0x000009c0
        /*081c*/ 	.word	0x000000ff
        /*0820*/ 	.word	0x000001d8
        /*0824*/ 	.short	0x0100
        /*0826*/ 	.byte	0x08
	.zero		1


	//   ....[119]....
        /*0828*/ 	.word	0x000009d0
        /*082c*/ 	.word	0x000000ff
        /*0830*/ 	.word	0x00000430
        /*0834*/ 	.short	0x0100
        /*0836*/ 	.byte	0x08
	.zero		1


	//   ....[120]....
        /*0838*/ 	.word	0x000009e0
        /*083c*/ 	.word	0x000000ff
        /*0840*/ 	.word	0x000001e0
        /*0844*/ 	.short	0x0100
        /*0846*/ 	.byte	0x08
	.zero		1


	//   ....[121]....
        /*0848*/ 	.word	0x000009f0
        /*084c*/ 	.word	0x000000ff
        /*0850*/ 	.word	0x00000438
        /*0854*/ 	.short	0x0100
        /*0856*/ 	.byte	0x08
	.zero		1


	//   ....[122]....
        /*0858*/ 	.word	0x00000a00
        /*085c*/ 	.word	0x000000ff
        /*0860*/ 	.word	0x000001e8
        /*0864*/ 	.short	0x0100
        /*0866*/ 	.byte	0x08
	.zero		1


	//   ....[123]....
        /*0868*/ 	.word	0x00000a10
        /*086c*/ 	.word	0x000000ff
        /*0870*/ 	.word	0x00000440
        /*0874*/ 	.short	0x0100
        /*0876*/ 	.byte	0x08
	.zero		1


	//   ....[124]....
        /*0878*/ 	.word	0x00000a20
        /*087c*/ 	.word	0x000000ff
        /*0880*/ 	.word	0x000001f0
        /*0884*/ 	.short	0x0100
        /*0886*/ 	.byte	0x08
	.zero		1


	//   ....[125]....
        /*0888*/ 	.word	0x00000a30
        /*088c*/ 	.word	0x000000ff
        /*0890*/ 	.word	0x00000448
        /*0894*/ 	.short	0x0100
        /*0896*/ 	.byte	0x08
	.zero		1


	//   ....[126]....
        /*0898*/ 	.word	0x00000a40
        /*089c*/ 	.word	0x000000ff
        /*08a0*/ 	.word	0x000001f8
        /*08a4*/ 	.short	0x0100
        /*08a6*/ 	.byte	0x08
	.zero		1


	//   ....[127]....
        /*08a8*/ 	.word	0x00000a50
        /*08ac*/ 	.word	0x000000ff
        /*08b0*/ 	.word	0x00000450
        /*08b4*/ 	.short	0x0100
        /*08b6*/ 	.byte	0x08
	.zero		1


	//   ....[128]....
        /*08b8*/ 	.word	0x00000a60
        /*08bc*/ 	.word	0x000000ff
        /*08c0*/ 	.word	0x00000200
        /*08c4*/ 	.short	0x0100
        /*08c6*/ 	.byte	0x08
	.zero		1


	//   ....[129]....
        /*08c8*/ 	.word	0x00000a70
        /*08cc*/ 	.word	0x000000ff
        /*08d0*/ 	.word	0x00000458
        /*08d4*/ 	.short	0x0100
        /*08d6*/ 	.byte	0x08
	.zero		1


	//   ....[130]....
        /*08d8*/ 	.word	0x00000a80
        /*08dc*/ 	.word	0x000000ff
        /*08e0*/ 	.word	0x00000208
        /*08e4*/ 	.short	0x0100
        /*08e6*/ 	.byte	0x08
	.zero		1


	//   ....[131]....
        /*08e8*/ 	.word	0x00000a90
        /*08ec*/ 	.word	0x000000ff
        /*08f0*/ 	.word	0x00000460
        /*08f4*/ 	.short	0x0100
        /*08f6*/ 	.byte	0x08
	.zero		1


	//   ....[132]....
        /*08f8*/ 	.word	0x00000aa0
        /*08fc*/ 	.word	0x000000ff
        /*0900*/ 	.word	0x00000210
        /*0904*/ 	.short	0x0100
        /*0906*/ 	.byte	0x08
	.zero		1


	//   ....[133]....
        /*0908*/ 	.word	0x00000ab0
        /*090c*/ 	.word	0x000000ff
        /*0910*/ 	.word	0x00000468
        /*0914*/ 	.short	0x0100
        /*0916*/ 	.byte	0x08
	.zero		1


	//   ....[134]....
        /*0918*/ 	.word	0x00000ac0
        /*091c*/ 	.word	0x000000ff
        /*0920*/ 	.word	0x00000218
        /*0924*/ 	.short	0x0100
        /*0926*/ 	.byte	0x08
	.zero		1


	//   ....[135]....
        /*0928*/ 	.word	0x00000ad0
        /*092c*/ 	.word	0x000000ff
        /*0930*/ 	.word	0x00000470
        /*0934*/ 	.short	0x0100
        /*0936*/ 	.byte	0x08
	.zero		1


	//   ....[136]....
        /*0938*/ 	.word	0x00000ae0
        /*093c*/ 	.word	0x000000ff
        /*0940*/ 	.word	0x00000220
        /*0944*/ 	.short	0x0100
        /*0946*/ 	.byte	0x08
	.zero		1


	//   ....[137]....
        /*0948*/ 	.word	0x00000af0
        /*094c*/ 	.word	0x000000ff
        /*0950*/ 	.word	0x00000478
        /*0954*/ 	.short	0x0100
        /*0956*/ 	.byte	0x08
	.zero		1


	//   ....[138]....
        /*0958*/ 	.word	0x00000b00
        /*095c*/ 	.word	0x000000ff
        /*0960*/ 	.word	0x00000228
        /*0964*/ 	.short	0x0100
        /*0966*/ 	.byte	0x08
	.zero		1


	//   ....[139]....
        /*0968*/ 	.word	0x00000b10
        /*096c*/ 	.word	0x000000ff
        /*0970*/ 	.word	0x00000480
        /*0974*/ 	.short	0x0100
        /*0976*/ 	.byte	0x08
	.zero		1


	//   ....[140]....
        /*0978*/ 	.word	0x00000b20
        /*097c*/ 	.word	0x000000ff
        /*0980*/ 	.word	0x00000230
        /*0984*/ 	.short	0x0100
        /*0986*/ 	.byte	0x08
	.zero		1


	//   ....[141]....
        /*0988*/ 	.word	0x00000b30
        /*098c*/ 	.word	0x000000ff
        /*0990*/ 	.word	0x00000488
        /*0994*/ 	.short	0x0100
        /*0996*/ 	.byte	0x08
	.zero		1


	//   ....[142]....
        /*0998*/ 	.word	0x00000b40
        /*099c*/ 	.word	0x000000ff
        /*09a0*/ 	.word	0x00000238
        /*09a4*/ 	.short	0x0100
        /*09a6*/ 	.byte	0x08
	.zero		1


	//   ....[143]....
        /*09a8*/ 	.word	0x00000b50
        /*09ac*/ 	.word	0x000000ff
        /*09b0*/ 	.word	0x00000490
        /*09b4*/ 	.short	0x0100
        /*09b6*/ 	.byte	0x08
	.zero		1


	//   ....[144]....
        /*09b8*/ 	.word	0x00000b60
        /*09bc*/ 	.word	0x000000ff
        /*09c0*/ 	.word	0x00000240
        /*09c4*/ 	.short	0x0100
        /*09c6*/ 	.byte	0x08
	.zero		1


	//   ....[145]....
        /*09c8*/ 	.word	0x00000b70
        /*09cc*/ 	.word	0x000000ff
        /*09d0*/ 	.word	0x00000498
        /*09d4*/ 	.short	0x0100
        /*09d6*/ 	.byte	0x08
	.zero		1


	//   ....[146]....
        /*09d8*/ 	.word	0x00000b80
        /*09dc*/ 	.word	0x000000ff
        /*09e0*/ 	.word	0x00000248
        /*09e4*/ 	.short	0x0100
        /*09e6*/ 	.byte	0x08
	.zero		1


	//   ....[147]....
        /*09e8*/ 	.word	0x00000b90
        /*09ec*/ 	.word	0x000000ff
        /*09f0*/ 	.word	0x000004a0
        /*09f4*/ 	.short	0x0100
        /*09f6*/ 	.byte	0x08
	.zero		1


	//   ....[148]....
        /*09f8*/ 	.word	0x00000ba0
        /*09fc*/ 	.word	0x000000ff
        /*0a00*/ 	.word	0x00000250
        /*0a04*/ 	.short	0x0100
        /*0a06*/ 	.byte	0x08
	.zero		1


	//   ....[149]....
        /*0a08*/ 	.word	0x00000bb0
        /*0a0c*/ 	.word	0x000000ff
        /*0a10*/ 	.word	0x000004a8
        /*0a14*/ 	.short	0x0100
        /*0a16*/ 	.byte	0x08
	.zero		1


	//   ....[150]....
        /*0a18*/ 	.word	0x00000ec0
        /*0a1c*/ 	.word	0x000000ff
        /*0a20*/ 	.word	0x000004e0
        /*0a24*/ 	.short	0x0100
        /*0a26*/ 	.byte	0x08
	.zero		1


	//   ....[151]....
        /*0a28*/ 	.word	0x00000f30
        /*0a2c*/ 	.word	0x000000ff
        /*0a30*/ 	.word	0x000004e8
        /*0a34*/ 	.short	0x0100
        /*0a36*/ 	.byte	0x08
	.zero		1


	//   ....[152]....
        /*0a38*/ 	.word	0x00000f50
        /*0a3c*/ 	.word	0x000000ff
        /*0a40*/ 	.word	0x000004c0
        /*0a44*/ 	.short	0x0100
        /*0a46*/ 	.byte	0x09
	.zero		1


	//   ....[153]....
        /*0a48*/ 	.word	0x00000f60
        /*0a4c*/ 	.word	0x000000ff
        /*0a50*/ 	.word	0x000004c8
        /*0a54*/ 	.short	0x0100
        /*0a56*/ 	.byte	0x09
	.zero		1


	//   ....[154]....
        /*0a58*/ 	.word	0x00000f70
        /*0a5c*/ 	.word	0x000000ff
        /*0a60*/ 	.word	0x000004d0
        /*0a64*/ 	.short	0x0100
        /*0a66*/ 	.byte	0x09
	.zero		1


	//   ....[155]....
        /*0a68*/ 	.word	0x00000f80
        /*0a6c*/ 	.word	0x000000ff
        /*0a70*/ 	.word	0x000004d8
        /*0a74*/ 	.short	0x0100
        /*0a76*/ 	.byte	0x09
	.zero		1


	//   ....[156]....
        /*0a78*/ 	.word	0x00001df0
        /*0a7c*/ 	.word	0x0000002d
        /*0a80*/ 	.word	0x00000000
        /*0a84*/ 	.short	0x010a
        /*0a86*/ 	.byte	0x2a
	.zero		1


	//   ....[157]....
        /*0a88*/ 	.word	0x00001f90
        /*0a8c*/ 	.word	0x00000003
        /*0a90*/ 	.word	0x00000000
        /*0a94*/ 	.short	0x010a
        /*0a96*/ 	.byte	0x3f
	.zero		1


	//   ....[158]....
        /*0a98*/ 	.word	0x00001fd0
        /*0a9c*/ 	.word	0x00000003
        /*0aa0*/ 	.word	0x00000000
        /*0aa4*/ 	.short	0x010a
        /*0aa6*/ 	.byte	0x3f
	.zero		1


	//   ....[159]....
        /*0aa8*/ 	.word	0x00002160
        /*0aac*/ 	.word	0x000000ff
        /*0ab0*/ 	.word	0x00000000
        /*0ab4*/ 	.short	0x010a
        /*0ab6*/ 	.byte	0x04
	.zero		1


	//   ....[160]....
        /*0ab8*/ 	.word	0x000021a0
        /*0abc*/ 	.word	0x000000ff
        /*0ac0*/ 	.word	0x00000000
        /*0ac4*/ 	.short	0x010a
        /*0ac6*/ 	.byte	0x04
	.zero		1


	//   ....[161]....
        /*0ac8*/ 	.word	0x00002290
        /*0acc*/ 	.word	0x000000ff
        /*0ad0*/ 	.word	0x00000000
        /*0ad4*/ 	.short	0x0101
        /*0ad6*/ 	.byte	0x04
	.zero		1


	//   ....[162]....
        /*0ad8*/ 	.word	0x00002380
        /*0adc*/ 	.word	0x0000002e
        /*0ae0*/ 	.word	0x00000000
        /*0ae4*/ 	.short	0x0101
        /*0ae6*/ 	.byte	0x2f
	.zero		1


	//   ....[163]....
        /*0ae8*/ 	.word	0x00002450
        /*0aec*/ 	.word	0x000000ff
        /*0af0*/ 	.word	0x00000000
        /*0af4*/ 	.short	0x0101
        /*0af6*/ 	.byte	0x06
	.zero		1


	//   ....[164]....
        /*0af8*/ 	.word	0x00002500
        /*0afc*/ 	.word	0x0000002d
        /*0b00*/ 	.word	0x00000010
        /*0b04*/ 	.short	0x010a
        /*0b06*/ 	.byte	0x2a
	.zero		1


	//   ....[165]....
        /*0b08*/ 	.word	0x00003920
        /*0b0c*/ 	.word	0x00000030
        /*0b10*/ 	.word	0x00000000
        /*0b14*/ 	.short	0x0101
        /*0b16*/ 	.byte	0x2f
	.zero		1


	//   ....[166]....
        /*0b18*/ 	.word	0x00004270
        /*0b1c*/ 	.word	0x0000000b
        /*0b20*/ 	.word	0x00000258
        /*0b24*/ 	.short	0x010a
        /*0b26*/ 	.byte	0x3f
	.zero		1


	//   ....[167]....
        /*0b28*/ 	.word	0x00004620
        /*0b2c*/ 	.word	0x00000006
        /*0b30*/ 	.word	0x000004e8
        /*0b34*/ 	.short	0x0101
        /*0b36*/ 	.byte	0x3f
	.zero		1


	//   ....[168]....
        /*0b38*/ 	.word	0x00004da0
        /*0b3c*/ 	.word	0x00000007
        /*0b40*/ 	.word	0x00000000
        /*0b44*/ 	.short	0x010a
        /*0b46*/ 	.byte	0x3f
	.zero		1


	//   ....[169]....
        /*0b48*/ 	.word	0x00004e20
        /*0b4c*/ 	.word	0x00000009
        /*0b50*/ 	.word	0x00000000
        /*0b54*/ 	.short	0x010a
        /*0b56*/ 	.byte	0x3f
	.zero		1


	//   ....[170]....
        /*0b58*/ 	.word	0x00004eb0
        /*0b5c*/ 	.word	0x00000007
        /*0b60*/ 	.word	0x00000000
        /*0b64*/ 	.short	0x010a
        /*0b66*/ 	.byte	0x3f
	.zero		1


	//   ....[171]....
        /*0b68*/ 	.word	0x00004f60
        /*0b6c*/ 	.word	0x00000007
        /*0b70*/ 	.word	0x00000258
        /*0b74*/ 	.short	0x010a
        /*0b76*/ 	.byte	0x3f
	.zero		1


	//   ....[172]....
        /*0b78*/ 	.word	0x00005010
        /*0b7c*/ 	.word	0x0000002f
        /*0b80*/ 	.word	0x00000000
        /*0b84*/ 	.short	0x010a
        /*0b86*/ 	.byte	0x3f
	.zero		1


	//   ....[173]....
        /*0b88*/ 	.word	0x00005060
        /*0b8c*/ 	.word	0x00000003
        /*0b90*/ 	.word	0x00000000
        /*0b94*/ 	.short	0x010a
        /*0b96*/ 	.byte	0x3f
	.zero		1


	//   ....[174]....
        /*0b98*/ 	.word	0x000050c0
        /*0b9c*/ 	.word	0x00000004
        /*0ba0*/ 	.word	0x00000000
        /*0ba4*/ 	.short	0x010a
        /*0ba6*/ 	.byte	0x3f
	.zero		1


	//   ....[175]....
        /*0ba8*/ 	.word	0x00005110
        /*0bac*/ 	.word	0x0000002f
        /*0bb0*/ 	.word	0x00000010
        /*0bb4*/ 	.short	0x010a
        /*0bb6*/ 	.byte	0x3f
	.zero		1


	//   ....[176]....
        /*0bb8*/ 	.word	0x000051e0
        /*0bbc*/ 	.word	0x0000000b
        /*0bc0*/ 	.word	0x00000258
        /*0bc4*/ 	.short	0x010a
        /*0bc6*/ 	.byte	0x3f
	.zero		1


	//   ....[177]....
        /*0bc8*/ 	.word	0x000052b0
        /*0bcc*/ 	.word	0x00000007
        /*0bd0*/ 	.word	0x00000000
        /*0bd4*/ 	.short	0x010a
        /*0bd6*/ 	.byte	0x3f
	.zero		1


	//   ....[178]....
        /*0bd8*/ 	.word	0x00005300
        /*0bdc*/ 	.word	0x00000009
        /*0be0*/ 	.word	0x00000000
        /*0be4*/ 	.short	0x010a
        /*0be6*/ 	.byte	0x3f
	.zero		1


	//   ....[179]....
        /*0be8*/ 	.word	0x00005350
        /*0bec*/ 	.word	0x00000007
        /*0bf0*/ 	.word	0x00000000
        /*0bf4*/ 	.short	0x010a
        /*0bf6*/ 	.byte	0x3f
	.zero		1


	//   ....[180]....
        /*0bf8*/ 	.word	0x000053a0
        /*0bfc*/ 	.word	0x00000007
        /*0c00*/ 	.word	0x00000258
        /*0c04*/ 	.short	0x010a
        /*0c06*/ 	.byte	0x3f
	.zero		1


	//----- nvinfo : EIATTR_NUM_MBARRIERS
	.align		4
.L_37:
        /*0c08*/ 	.byte	0x03, 0x38
        /*0c0a*/ 	.short	0x009c


	//----- nvinfo : EIATTR_EXIT_INSTR_OFFSETS
	.align		4
        /*0c0c*/ 	.byte	0x04, 0x1c
        /*0c0e*/ 	.short	(.L_39 - .L_38)


	//   ....[0]....
.L_38:
        /*0c10*/ 	.word	0x00001a90


	//   ....[1]....
        /*0c14*/ 	.word	0x00001af0


	//   ....[2]....
        /*0c18*/ 	.word	0x00003fa0


	//   ....[3]....
        /*0c1c*/ 	.word	0x00003fd0


	//   ....[4]....
        /*0c20*/ 	.word	0x00005000


	//----- nvinfo : EIATTR_MAX_THREADS
	.align		4
.L_39:
        /*0c24*/ 	.byte	0x04, 0x05
        /*0c26*/ 	.short	(.L_41 - .L_40)
.L_40:
        /*0c28*/ 	.word	0x00000180
        /*0c2c*/ 	.word	0x00000001
        /*0c30*/ 	.word	0x00000001


	//----- nvinfo : EIATTR_CRS_STACK_SIZE
	.align		4
.L_41:
        /*0c34*/ 	.byte	0x04, 0x1e
        /*0c36*/ 	.short	(.L_43 - .L_42)
.L_42:
        /*0c38*/ 	.word	0x00000000


	//----- nvinfo : EIATTR_CBANK_PARAM_SIZE
	.align		4
.L_43:
        /*0c3c*/ 	.byte	0x03, 0x19
        /*0c3e*/ 	.short	0x0470


	//----- nvinfo : EIATTR_PARAM_CBANK
	.align		4
        /*0c40*/ 	.byte	0x04, 0x0a
        /*0c42*/ 	.short	(.L_45 - .L_44)
	.align		4
.L_44:
        /*0c44*/ 	.word	index@(.nv.constant0._ZN7cutlass13device_kernelINS_4gemm6kernel13GemmUniversalIN4cute5tupleIJiiiiEEENS1_10collective13CollectiveMmaINS1_34MainloopSm90TmaGmmaWarpSpecializedILi75ENS5_IJNS4_1CILi1EEESB_SB_EEENS1_32KernelTmaWarpSpecializedPingpongEEENS5_IJNSA_ILi64EEENSA_ILi32EEENSA_ILi16EEEEEENS_6half_tENS5_IJlSB_lEEESJ_SK_NS4_8TiledMMAINS4_8MMA_AtomIJNS4_4SM904GMMA25MMA_64x32x16_F32F16F16_SSILNSO_5MajorE0ELSQ_0ELNSO_7ScaleInE1ELSR_1EEEEEENS4_6LayoutISC_NS5_IJNSA_ILi0EEESV_SV_EEEEENS5_IJNS4_10UnderscoreESY_SY_EEEEENS4_13SM90_TMA_LOADENS4_14ComposedLayoutINS4_7SwizzleILi1ELi4ELi3EEENS4_18smem_ptr_flag_bitsILi16EEENSU_INS5_IJNSA_ILi8EEESH_EEENS5_IJSH_SB_EEEEEEEvNS4_8identityES11_S1B_vS1C_EENS_8epilogue10collective6detail29Sm90TmaWarpSpecializedAdapterINS1F_15DefaultEpilogueISJ_SK_SK_NS1E_6thread17LinearCombinationISJ_Li1EffLNS1J_9ScaleType4KindE0ELNS_15FloatRoundStyleE2ESJ_EENS1_15EpilogueDefaultEEEEEvvEEEEvNT_6ParamsE)
        /*0c48*/ 	.short	0x0210
        /*0c4a*/ 	.short	0x0470


	//----- nvinfo : EIATTR_SW_WAR
	.align		4
.L_45:
        /*0c4c*/ 	.byte	0x04, 0x36
        /*0c4e*/ 	.short	(.L_47 - .L_46)
.L_46:
        /*0c50*/ 	.word	0x00000008
.L_47:


//--------------------- .nv.callgraph             --------------------------
	.section	.nv.callgraph,"",@"SHT_CUDA_CALLGRAPH"
	.align	4
	.sectionentsize	8
	.align		4
        /*0000*/ 	.word	0x00000000
	.align		4
        /*0004*/ 	.word	0xffffffff
	.align		4
        /*0008*/ 	.word	index@(_ZN7cutlass13device_kernelINS_4gemm6kernel13GemmUniversalIN4cute5tupleIJiiiiEEENS1_10collective13CollectiveMmaINS1_34MainloopSm90TmaGmmaWarpSpecializedILi75ENS5_IJNS4_1CILi1EEESB_SB_EEENS1_32KernelTmaWarpSpecializedPingpongEEENS5_IJNSA_ILi64EEENSA_ILi32EEENSA_ILi16EEEEEENS_6half_tENS5_IJlSB_lEEESJ_SK_NS4_8TiledMMAINS4_8MMA_AtomIJNS4_4SM904GMMA25MMA_64x32x16_F32F16F16_SSILNSO_5MajorE0ELSQ_0ELNSO_7ScaleInE1ELSR_1EEEEEENS4_6LayoutISC_NS5_IJNSA_ILi0EEESV_SV_EEEEENS5_IJNS4_10UnderscoreESY_SY_EEEEENS4_13SM90_TMA_LOADENS4_14ComposedLayoutINS4_7SwizzleILi1ELi4ELi3EEENS4_18smem_ptr_flag_bitsILi16EEENSU_INS5_IJNSA_ILi8EEESH_EEENS5_IJSH_SB_EEEEEEEvNS4_8identityES11_S1B_vS1C_EENS_8epilogue10collective6detail29Sm90TmaWarpSpecializedAdapterINS1F_15DefaultEpilogueISJ_SK_SK_NS1E_6thread17LinearCombinationISJ_Li1EffLNS1J_9ScaleType4KindE0ELNS_15FloatRoundStyleE2ESJ_EENS1_15EpilogueDefaultEEEEEvvEEEEvNT_6ParamsE)
	.align		4
        /*000c*/ 	.word	index@(__assertfail)
	.align		4
        /*0010*/ 	.word	0x00000000
	.align		4
        /*0014*/ 	.word	0xfffffffe
	.align		4
        /*0018*/ 	.word	0x00000000
	.align		4
        /*001c*/ 	.word	0xfffffffd
	.align		4
        /*0020*/ 	.word	0x00000000
	.align		4
        /*0024*/ 	.word	0xfffffffc


//--------------------- .nv.constant4             --------------------------
	.section	.nv.constant4,"a",@progbits
	.align	8
	.align		8
.nv.constant4:
        /*0000*/ 	.dword	__assertfail
	.align		8
        /*0008*/ 	.dword	__unnamed_1
	.align		8
        /*0010*/ 	.dword	_ZN39_INTERNAL_71d52ae1_4_k_cu_74c23c24_49304cuda3std3__45__cpo5beginE
	.align		8
        /*0018*/ 	.dword	_ZN39_INTERNAL_71d52ae1_4_k_cu_74c23c24_49304cuda3std3__45__cpo3endE
	.align		8
        /*0020*/ 	.dword	_ZN39_INTERNAL_71d52ae1_4_k_cu_74c23c24_49304cuda3std3__45__cpo6cbeginE
	.align		8
        /*0028*/ 	.dword	_ZN39_INTERNAL_71d52ae1_4_k_cu_74c23c24_49304cuda3std3__45__cpo4cendE
	.align		8
        /*0030*/ 	.dword	_ZN39_INTERNAL_71d52ae1_4_k_cu_74c23c24_49304cuda3std3__441_GLOBAL__N__71d52ae1_4_k_cu_74c23c24_49306ignoreE
	.align		8
        /*0038*/ 	.dword	_ZN39_INTERNAL_71d52ae1_4_k_cu_74c23c24_49304cuda3std3__419piecewise_constructE
	.align		8
        /*0040*/ 	.dword	_ZN39_INTERNAL_71d52ae1_4_k_cu_74c23c24_49304cuda3std3__48in_placeE
	.align		8
        /*0048*/ 	.dword	_ZN39_INTERNAL_71d52ae1_4_k_cu_74c23c24_49304cuda3std6ranges3__45__cpo4swapE
	.align		8
        /*0050*/ 	.dword	_ZN39_INTERNAL_71d52ae1_4_k_cu_74c23c24_49304cuda3std6ranges3__45__cpo9iter_moveE
	.align		8
        /*0058*/ 	.dword	_ZN39_INTERNAL_71d52ae1_4_k_cu_74c23c24_49304cute7productE
	.align		8
        /*0060*/ 	.dword	_ZN39_INTERNAL_71d52ae1_4_k_cu_74c23c24_49304cute1_E
	.align		8
        /*0068*/ 	.dword	$str$22
	.align		8
        /*0070*/ 	.dword	$str$23


//--------------------- .text._ZN7cutlass13device_kernelINS_4gemm6kernel13GemmUniversalIN4cute5tupleIJiiiiEEENS1_10collective13CollectiveMmaINS1_34MainloopSm90TmaGmmaWarpSpecializedILi75ENS5_IJNS4_1CILi1EEESB_SB_EEENS1_32KernelTmaWarpSpecializedPingpongEEENS5_IJNSA_ILi64EEENSA_ILi32EEENSA_ILi16EEEEEENS_6half_tENS5_IJlSB_lEEESJ_SK_NS4_8TiledMMAINS4_8MMA_AtomIJNS4_4SM904GMMA25MMA_64x32x16_F32F16F16_SSILNSO_5MajorE0ELSQ_0ELNSO_7ScaleInE1ELSR_1EEEEEENS4_6LayoutISC_NS5_IJNSA_ILi0EEESV_SV_EEEEENS5_IJNS4_10UnderscoreESY_SY_EEEEENS4_13SM90_TMA_LOADENS4_14ComposedLayoutINS4_7SwizzleILi1ELi4ELi3EEENS4_18smem_ptr_flag_bitsILi16EEENSU_INS5_IJNSA_ILi8EEESH_EEENS5_IJSH_SB_EEEEEEEvNS4_8identityES11_S1B_vS1C_EENS_8epilogue10collective6detail29Sm90TmaWarpSpecializedAdapterINS1F_15DefaultEpilogueISJ_SK_SK_NS1E_6thread17LinearCombinationISJ_Li1EffLNS1J_9ScaleType4KindE0ELNS_15FloatRoundStyleE2ESJ_EENS1_15EpilogueDefaultEEEEEvvEEEEvNT_6ParamsE --------------------------
	.section	.text._ZN7cutlass13device_kernelINS_4gemm6kernel13GemmUniversalIN4cute5tupleIJiiiiEEENS1_10collective13CollectiveMmaINS1_34MainloopSm90TmaGmmaWarpSpecializedILi75ENS5_IJNS4_1CILi1EEESB_SB_EEENS1_32KernelTmaWarpSpecializedPingpongEEENS5_IJNSA_ILi64EEENSA_ILi32EEENSA_ILi16EEEEEENS_6half_tENS5_IJlSB_lEEESJ_SK_NS4_8TiledMMAINS4_8MMA_AtomIJNS4_4SM904GMMA25MMA_64x32x16_F32F16F16_SSILNSO_5MajorE0ELSQ_0ELNSO_7ScaleInE1ELSR_1EEEEEENS4_6LayoutISC_NS5_IJNSA_ILi0EEESV_SV_EEEEENS5_IJNS4_10UnderscoreESY_SY_EEEEENS4_13SM90_TMA_LOADENS4_14ComposedLayoutINS4_7SwizzleILi1ELi4ELi3EEENS4_18smem_ptr_flag_bitsILi16EEENSU_INS5_IJNSA_ILi8EEESH_EEENS5_IJSH_SB_EEEEEEEvNS4_8identityES11_S1B_vS1C_EENS_8epilogue10collective6detail29Sm90TmaWarpSpecializedAdapterINS1F_15DefaultEpilogueISJ_SK_SK_NS1E_6thread17LinearCombinationISJ_Li1EffLNS1J_9ScaleType4KindE0ELNS_15FloatRoundStyleE2ESJ_EENS1_15EpilogueDefaultEEEEEvvEEEEvNT_6ParamsE,"ax",@progbits
	.align	128
.text._ZN7cutlass13device_kernelINS_4gemm6kernel13GemmUniversalIN4cute5tupleIJiiiiEEENS1_10collective13CollectiveMmaINS1_34MainloopSm90TmaGmmaWarpSpecializedILi75ENS5_IJNS4_1CILi1EEESB_SB_EEENS1_32KernelTmaWarpSpecializedPingpongEEENS5_IJNSA_ILi64EEENSA_ILi32EEENSA_ILi16EEEEEENS_6half_tENS5_IJlSB_lEEESJ_SK_NS4_8TiledMMAINS4_8MMA_AtomIJNS4_4SM904GMMA25MMA_64x32x16_F32F16F16_SSILNSO_5MajorE0ELSQ_0ELNSO_7ScaleInE1ELSR_1EEEEEENS4_6LayoutISC_NS5_IJNSA_ILi0EEESV_SV_EEEEENS5_IJNS4_10UnderscoreESY_SY_EEEEENS4_13SM90_TMA_LOADENS4_14ComposedLayoutINS4_7SwizzleILi1ELi4ELi3EEENS4_18smem_ptr_flag_bitsILi16EEENSU_INS5_IJNSA_ILi8EEESH_EEENS5_IJSH_SB_EEEEEEEvNS4_8identityES11_S1B_vS1C_EENS_8epilogue10collective6detail29Sm90TmaWarpSpecializedAdapterINS1F_15DefaultEpilogueISJ_SK_SK_NS1E_6thread17LinearCombinationISJ_Li1EffLNS1J_9ScaleType4KindE0ELNS_15FloatRoundStyleE2ESJ_EENS1_15EpilogueDefaultEEEEEvvEEEEvNT_6ParamsE:
        .type           _ZN7cutlass13device_kernelINS_4gemm6kernel13GemmUniversalIN4cute5tupleIJiiiiEEENS1_10collective13CollectiveMmaINS1_34MainloopSm90TmaGmmaWarpSpecializedILi75ENS5_IJNS4_1CILi1EEESB_SB_EEENS1_32KernelTmaWarpSpecializedPingpongEEENS5_IJNSA_ILi64EEENSA_ILi32EEENSA_ILi16EEEEEENS_6half_tENS5_IJlSB_lEEESJ_SK_NS4_8TiledMMAINS4_8MMA_AtomIJNS4_4SM904GMMA25MMA_64x32x16_F32F16F16_SSILNSO_5MajorE0ELSQ_0ELNSO_7ScaleInE1ELSR_1EEEEEENS4_6LayoutISC_NS5_IJNSA_ILi0EEESV_SV_EEEEENS5_IJNS4_10UnderscoreESY_SY_EEEEENS4_13SM90_TMA_LOADENS4_14ComposedLayoutINS4_7SwizzleILi1ELi4ELi3EEENS4_18smem_ptr_flag_bitsILi16EEENSU_INS5_IJNSA_ILi8EEESH_EEENS5_IJSH_SB_EEEEEEEvNS4_8identityES11_S1B_vS1C_EENS_8epilogue10collective6detail29Sm90TmaWarpSpecializedAdapterINS1F_15DefaultEpilogueISJ_SK_SK_NS1E_6thread17LinearCombinationISJ_Li1EffLNS1J_9ScaleType4KindE0ELNS_15FloatRoundStyleE2ESJ_EENS1_15EpilogueDefaultEEEEEvvEEEEvNT_6ParamsE,@function
        .size           _ZN7cutlass13device_kernelINS_4gemm6kernel13GemmUniversalIN4cute5tupleIJiiiiEEENS1_10collective13CollectiveMmaINS1_34MainloopSm90TmaGmmaWarpSpecializedILi75ENS5_IJNS4_1CILi1EEESB_SB_EEENS1_32KernelTmaWarpSpecializedPingpongEEENS5_IJNSA_ILi64EEENSA_ILi32EEENSA_ILi16EEEEEENS_6half_tENS5_IJlSB_lEEESJ_SK_NS4_8TiledMMAINS4_8MMA_AtomIJNS4_4SM904GMMA25MMA_64x32x16_F32F16F16_SSILNSO_5MajorE0ELSQ_0ELNSO_7ScaleInE1ELSR_1EEEEEENS4_6LayoutISC_NS5_IJNSA_ILi0EEESV_SV_EEEEENS5_IJNS4_10UnderscoreESY_SY_EEEEENS4_13SM90_TMA_LOADENS4_14ComposedLayoutINS4_7SwizzleILi1ELi4ELi3EEENS4_18smem_ptr_flag_bitsILi16EEENSU_INS5_IJNSA_ILi8EEESH_EEENS5_IJSH_SB_EEEEEEEvNS4_8identityES11_S1B_vS1C_EENS_8epilogue10collective6detail29Sm90TmaWarpSpecializedAdapterINS1F_15DefaultEpilogueISJ_SK_SK_NS1E_6thread17LinearCombinationISJ_Li1EffLNS1J_9ScaleType4KindE0ELNS_15FloatRoundStyleE2ESJ_EENS1_15EpilogueDefaultEEEEEvvEEEEvNT_6ParamsE,(.L_x_104 - _ZN7cutlass13device_kernelINS_4gemm6kernel13GemmUniversalIN4cute5tupleIJiiiiEEENS1_10collective13CollectiveMmaINS1_34MainloopSm90TmaGmmaWarpSpecializedILi75ENS5_IJNS4_1CILi1EEESB_SB_EEENS1_32KernelTmaWarpSpecializedPingpongEEENS5_IJNSA_ILi64EEENSA_ILi32EEENSA_ILi16EEEEEENS_6half_tENS5_IJlSB_lEEESJ_SK_NS4_8TiledMMAINS4_8MMA_AtomIJNS4_4SM904GMMA25MMA_64x32x16_F32F16F16_SSILNSO_5MajorE0ELSQ_0ELNSO_7ScaleInE1ELSR_1EEEEEENS4_6LayoutISC_NS5_IJNSA_ILi0EEESV_SV_EEEEENS5_IJNS4_10UnderscoreESY_SY_EEEEENS4_13SM90_TMA_LOADENS4_14ComposedLayoutINS4_7SwizzleILi1ELi4ELi3EEENS4_18smem_ptr_flag_bitsILi16EEENSU_INS5_IJNSA_ILi8EEESH_EEENS5_IJSH_SB_EEEEEEEvNS4_8identityES11_S1B_vS1C_EENS_8epilogue10collective6detail29Sm90TmaWarpSpecializedAdapterINS1F_15DefaultEpilogueISJ_SK_SK_NS1E_6thread17LinearCombinationISJ_Li1EffLNS1J_9ScaleType4KindE0ELNS_15FloatRoundStyleE2ESJ_EENS1_15EpilogueDefaultEEEEEvvEEEEvNT_6ParamsE)
        .other          _ZN7cutlass13device_kernelINS_4gemm6kernel13GemmUniversalIN4cute5tupleIJiiiiEEENS1_10collective13CollectiveMmaINS1_34MainloopSm90TmaGmmaWarpSpecializedILi75ENS5_IJNS4_1CILi1EEESB_SB_EEENS1_32KernelTmaWarpSpecializedPingpongEEENS5_IJNSA_ILi64EEENSA_ILi32EEENSA_ILi16EEEEEENS_6half_tENS5_IJlSB_lEEESJ_SK_NS4_8TiledMMAINS4_8MMA_AtomIJNS4_4SM904GMMA25MMA_64x32x16_F32F16F16_SSILNSO_5MajorE0ELSQ_0ELNSO_7ScaleInE1ELSR_1EEEEEENS4_6LayoutISC_NS5_IJNSA_ILi0EEESV_SV_EEEEENS5_IJNS4_10UnderscoreESY_SY_EEEEENS4_13SM90_TMA_LOADENS4_14ComposedLayoutINS4_7SwizzleILi1ELi4ELi3EEENS4_18smem_ptr_flag_bitsILi16EEENSU_INS5_IJNSA_ILi8EEESH_EEENS5_IJSH_SB_EEEEEEEvNS4_8identityES11_S1B_vS1C_EENS_8epilogue10collective6detail29Sm90TmaWarpSpecializedAdapterINS1F_15DefaultEpilogueISJ_SK_SK_NS1E_6thread17LinearCombinationISJ_Li1EffLNS1J_9ScaleType4KindE0ELNS_15FloatRoundStyleE2ESJ_EENS1_15EpilogueDefaultEEEEEvvEEEEvNT_6ParamsE,@"STO_CUDA_ENTRY STV_DEFAULT"
_ZN7cutlass13device_kernelINS_4gemm6kernel13GemmUniversalIN4cute5tupleIJiiiiEEENS1_10collective13CollectiveMmaINS1_34MainloopSm90TmaGmmaWarpSpecializedILi75ENS5_IJNS4_1CILi1EEESB_SB_EEENS1_32KernelTmaWarpSpecializedPingpongEEENS5_IJNSA_ILi64EEENSA_ILi32EEENSA_ILi16EEEEEENS_6half_tENS5_IJlSB_lEEESJ_SK_NS4_8TiledMMAINS4_8MMA_AtomIJNS4_4SM904GMMA25MMA_64x32x16_F32F16F16_SSILNSO_5MajorE0ELSQ_0ELNSO_7ScaleInE1ELSR_1EEEEEENS4_6LayoutISC_NS5_IJNSA_ILi0EEESV_SV_EEEEENS5_IJNS4_10UnderscoreESY_SY_EEEEENS4_13SM90_TMA_LOADENS4_14ComposedLayoutINS4_7SwizzleILi1ELi4ELi3EEENS4_18smem_ptr_flag_bitsILi16EEENSU_INS5_IJNSA_ILi8EEESH_EEENS5_IJSH_SB_EEEEEEEvNS4_8identityES11_S1B_vS1C_EENS_8epilogue10collective6detail29Sm90TmaWarpSpecializedAdapterINS1F_15DefaultEpilogueISJ_SK_SK_NS1E_6thread17LinearCombinationISJ_Li1EffLNS1J_9ScaleType4KindE0ELNS_15FloatRoundStyleE2ESJ_EENS1_15EpilogueDefaultEEEEEvvEEEEvNT_6ParamsE:
[----:B------:R-:W0:Y:S02]  /*0000*/  LDC R1, c[0x0][0x28] ;  /* 0x00000a00ff017b82 */ /* 0x000e240000000800 */
[----:B0-----:R-:W-:Y:S01]  /*0010*/  VIADD R1, R1, 0xfffffff8 ;  /* 0xfffffff801017836 */ /* 0x001fe20000000000 */
[----:B------:R-:W0:Y:S01]  /*0020*/  S2R R4, SR_TID.X ;  /* 0x0000000000047919 */ /* 0x000e220000002100 */
[----:B------:R-:W-:Y:S01]  /*0030*/  ELECT P0, URZ, PT ;  /* 0x00000000003f782f */ /* 0x000fe20003800000 */
[----:B------:R-:W-:Y:S01]  /*0040*/  BSSY B0, `(.L_x_0) ;  /* 0x000000f000007945 */ /* 0x000fe20003800000 */
[--C-:B0-----:R-:W-:Y:S02]  /*0050*/  SHF.R.U32.HI R0, RZ, 0x5, R4.reuse ;  /* 0x00000005ff007819 */ /* 0x101fe40000011604 */
[----:B------:R-:W-:-:S03]  /*0060*/  SHF.R.U32.HI R5, RZ, 0x7, R4 ;  /* 0x00000007ff057819 */ /* 0x000fc60000011604 */
[----:B------:R-:W0:Y:S04]  /*0070*/  SHFL.IDX PT, R2, R0, RZ, 0x1f ;  /* 0x00001fff00027589 */ /* 0x000e2800000e0000 */
[----:B------:R1:W2:Y:S01]  /*0080*/  SHFL.IDX PT, R8, R5, RZ, 0x1f ;  /* 0x00001fff05087589 */ /* 0x0002a200000e0000 */
[----:B0-----:R-:W-:-:S13]  /*0090*/  ISETP.NE.OR P0, PT, R2, RZ, !P0 ;  /* 0x000000ff0200720c */ /* 0x001fda0004705670 */
[----:B-12---:R-:W-:Y:S05]  /*00a0*/  @P0 BRA `(.L_x_1) ;  /* 0x0000000000200947 */ /* 0x006fea0003800000 */
[----:B------:R-:W-:Y:S02]  /*00b0*/  ULDC.64 UR4, c[0x0][0x198] ;  /* 0x0000660000047ab9 */ /* 0x000fe40000000a00 */
[----:B------:R-:W-:Y:S02]  /*00c0*/  UIADD3 UR6, UP0, UR4, 0xf0, URZ ;  /* 0x000000f004067890 */ /* 0x000fe4000ff1e03f */
[----:B------:R-:W-:Y:S02]  /*00d0*/  UIADD3 UR4, UP1, UR4, 0x1f0, URZ ;  /* 0x000001f004047890 */ /* 0x000fe4000ff3e03f */
[----:B------:R-:W-:Y:S02]  /*00e0*/  UIADD3.X UR7, URZ, UR5, URZ, UP0, !UPT ;  /* 0x000000053f077290 */ /* 0x000fe400087fe43f */
[----:B------:R-:W-:-:S07]  /*00f0*/  UIADD3.X UR5, URZ, UR5, URZ, UP1, !UPT ;  /* 0x000000053f057290 */ /* 0x000fce0008ffe43f */
[----:B------:R0:W-:Y:S02]  /*0100*/  UTMACCTL.PF [UR6] ;  /* 0x00000000060079b9 */ /* 0x0001e40008040000 */
[----:B------:R0:W-:Y:S02]  /*0110*/  UTMACCTL.PF [UR4] ;  /* 0x00000000040079b9 */ /* 0x0001e40008040000 */
[----:B0-----:R-:W-:Y:S01]  /*0120*/  NOP ;  /* 0x0000000000007918 */ /* 0x001fe20000000000 */
.L_x_1:
[----:B------:R-:W-:Y:S05]  /*0130*/  BSYNC B0 ;  /* 0x0000000000007941 */ /* 0x000fea0003800000 */
.L_x_0:
[----:B------:R-:W0:Y:S02]  /*0140*/  SHFL.IDX PT, R3, R0, RZ, 0x1f ;  /* 0x00001fff00037589 */ /* 0x000e2400000e0000 */
[----:B0-----:R-:W-:-:S13]  /*0150*/  ISETP.NE.AND P0, PT, R3, RZ, PT ;  /* 0x000000ff0300720c */ /* 0x001fda0003f05270 */
[----:B------:R-:W-:Y:S05]  /*0160*/  @P0 BRA `(.L_x_2) ;  /* 0x00000008009c0947 */ /* 0x000fea0003800000 */
[----:B------:R-:W-:Y:S01]  /*0170*/  ELECT P0, URZ, PT ;  /* 0x00000000003f782f */ /* 0x000fe20003800000 */
[----:B------:R-:W-:-:S12]  /*0180*/  BSSY B0, `(.L_x_2) ;  /* 0x00000a5000007945 */ /* 0x000fd80003800000 */
[----:B------:R-:W-:Y:S05]  /*0190*/  @!P0 BRA `(.L_x_3) ;  /* 0x00000008008c8947 */ /* 0x000fea0003800000 */
[----:B------:R-:W0:Y:S01]  /*01a0*/  S2UR UR8, SR_CgaCtaId ;  /* 0x00000000000879c3 */ /* 0x000e220000008800 */
[----:B------:R-:W-:Y:S01]  /*01b0*/  UMOV UR4, 0x400 ;  /* 0x0000040000047882 */ /* 0x000fe20000000000 */
[----:B------:R-:W-:Y:S01]  /*01c0*/  UMOV UR5, 0x1 ;  /* 0x0000000100057882 */ /* 0x000fe20000000000 */
[----:B------:R-:W-:Y:S02]  /*01d0*/  UMOV UR6, 0x80 ;  /* 0x0000008000067882 */ /* 0x000fe40000000000 */
[----:B------:R-:W-:-:S04]  /*01e0*/  UIADD3 UR6, -UR6, 0x100000, URZ ;  /* 0x0010000006067890 */ /* 0x000fc8000fffe13f */
[----:B------:R-:W-:Y:S02]  /*01f0*/  USHF.L.U32 UR7, UR6, 0xb, URZ ;  /* 0x0000000b06077899 */ /* 0x000fe4000800063f */
[----:B------:R-:W-:Y:S02]  /*0200*/  USHF.L.U32 UR6, UR6, 0x1, URZ ;  /* 0x0000000106067899 */ /* 0x000fe4000800063f */
[----:B0-----:R-:W-:Y:S02]  /*0210*/  ULEA UR8, UR8, UR4, 0x18 ;  /* 0x0000000408087291 */ /* 0x001fe4000f8ec03f */
[----:B------:R-:W-:-:S04]  /*0220*/  UIADD3 UR4, -UR5, 0x100000, URZ ;  /* 0x0010000005047890 */ /* 0x000fc8000fffe13f */
[----:B------:R-:W-:Y:S02]  /*0230*/  USHF.L.U32 UR5, UR4, 0xb, URZ ;  /* 0x0000000b04057899 */ /* 0x000fe4000800063f */
[----:B------:R-:W-:Y:S01]  /*0240*/  USHF.L.U32 UR4, UR4, 0x1, URZ ;  /* 0x0000000104047899 */ /* 0x000fe2000800063f */
[----:B------:R-:W0:Y:S11]  /*0250*/  FENCE.VIEW.ASYNC.S ;  /* 0x00000000000073c6 */ /* 0x000e360000000000 */
[----:B0-----:R0:W1:Y:S01]  /*0260*/  SYNCS.EXCH.64 URZ, [UR8], UR4 ;  /* 0x00000004083f75b2 */ /* 0x0010620008000100 */
[----:B------:R0:W2:Y:S01]  /*0270*/  SYNCS.EXCH.64 URZ, [UR8+0x258], UR6 ;  /* 0x00025806083f75b2 */ /* 0x0000a20008000100 */
[----:B------:R0:W3:Y:S01]  /*0280*/  SYNCS.EXCH.64 URZ, [UR8+0x8], UR4 ;  /* 0x00000804083f75b2 */ /* 0x0000e20008000100 */
[----:B------:R0:W4:Y:S01]  /*0290*/  SYNCS.EXCH.64 URZ, [UR8+0x260], UR6 ;  /* 0x00026006083f75b2 */ /* 0x0001220008000100 */
[----:B------:R0:W0:Y:S01]  /*02a0*/  SYNCS.EXCH.64 URZ, [UR8+0x10], UR4 ;  /* 0x00001004083f75b2 */ /* 0x0000220008000100 */
        /* <DEDUP_REMOVED lines=145> */
[----:B-1234-:R-:W-:Y:S01]  /*0bc0*/  NOP ;  /* 0x0000000000007918 */ /* 0x01efe20000000000 */
.L_x_3:
[----:B0-----:R-:W-:Y:S05]  /*0bd0*/  BSYNC B0 ;  /* 0x0000000000007941 */ /* 0x001fea0003800000 */
.L_x_2:
[----:B------:R-:W0:Y:S01]  /*0be0*/  SHFL.IDX PT, R6, R0, RZ, 0x1f ;  /* 0x00001fff00067589 */ /* 0x000e2200000e0000 */
[----:B------:R-:W-:Y:S01]  /*0bf0*/  ELECT P0, URZ, PT ;  /* 0x00000000003f782f */ /* 0x000fe20003800000 */
[----:B------:R-:W-:Y:S01]  /*0c00*/  NOP ;  /* 0x0000000000007918 */ /* 0x000fe20000000000 */
[----:B------:R-:W-:Y:S01]  /*0c10*/  ELECT P1, URZ, PT ;  /* 0x00000000003f782f */ /* 0x000fe20003820000 */
[----:B------:R-:W1:Y:S01]  /*0c20*/  SHFL.IDX PT, R3, R0, RZ, 0x1f ;  /* 0x00001fff00037589 */ /* 0x000e6200000e0000 */
[----:B------:R-:W-:Y:S01]  /*0c30*/  UMOV UR4, 0x20 ;  /* 0x0000002000047882 */ /* 0x000fe20000000000 */
[----:B------:R-:W-:Y:S01]  /*0c40*/  UMOV UR11, 0x80 ;  /* 0x00000080000b7882 */ /* 0x000fe20000000000 */
[----:B------:R-:W-:Y:S01]  /*0c50*/  NOP ;  /* 0x0000000000007918 */ /* 0x000fe20000000000 */
[C---:B------:R-:W-:Y:S01]  /*0c60*/  VIADD R33, R8.reuse, 0xffffffff ;  /* 0xffffffff08217836 */ /* 0x040fe20000000000 */
[----:B------:R-:W2:Y:S01]  /*0c70*/  SHFL.IDX PT, R5, R5, RZ, 0x1f ;  /* 0x00001fff05057589 */ /* 0x000ea200000e0000 */
[----:B------:R-:W-:Y:S01]  /*0c80*/  ULDC.64 UR36, c[0x0][0x208] ;  /* 0x0000820000247ab9 */ /* 0x000fe20000000a00 */
[----:B------:R-:W-:-:S02]  /*0c90*/  ISETP.NE.AND P2, PT, R8, RZ, PT ;  /* 0x000000ff0800720c */ /* 0x000fc40003f45270 */
[----:B------:R-:W-:Y:S02]  /*0ca0*/  ISETP.GE.U32.AND P3, PT, R33, 0x2, PT ;  /* 0x000000022100780c */ /* 0x000fe40003f66070 */
[----:B0-----:R-:W-:Y:S02]  /*0cb0*/  ISETP.NE.OR P0, PT, R6, RZ, !P0 ;  /* 0x000000ff0600720c */ /* 0x001fe40004705670 */
[----:B-1----:R-:W-:Y:S02]  /*0cc0*/  ISETP.NE.OR P1, PT, R3, RZ, !P1 ;  /* 0x000000ff0300720c */ /* 0x002fe40004f25670 */
[----:B------:R-:W-:-:S04]  /*0cd0*/  SHF.R.S32.HI R3, RZ, 0x1f, R2 ;  /* 0x0000001fff037819 */ /* 0x000fc80000011402 */
[----:B------:R-:W-:-:S05]  /*0ce0*/  LEA.HI R3, R3, R2, RZ, 0x2 ;  /* 0x0000000203037211 */ /* 0x000fca00078f10ff */
[----:B------:R-:W-:Y:S01]  /*0cf0*/  VOTEU.ALL UP0, P0 ;  /* 0x00000000003f7886 */ /* 0x000fe20000000000 */
[----:B------:R-:W-:Y:S01]  /*0d00*/  LOP3.LUT R3, R3, 0xfffffffc, RZ, 0xc0, !PT ;  /* 0xfffffffc03037812 */ /* 0x000fe200078ec0ff */
[----:B------:R-:W-:-:S03]  /*0d10*/  VOTEU.ALL UP1, P1 ;  /* 0x00000000003f7886 */ /* 0x000fc60000820000 */
[----:B------:R-:W0:Y:S01]  /*0d20*/  @!UP0 S2UR UR7, SR_CgaCtaId ;  /* 0x00000000000789c3 */ /* 0x000e220000008800 */
[----:B------:R-:W-:Y:S01]  /*0d30*/  @!UP0 UMOV UR6, 0x400 ;  /* 0x0000040000068882 */ /* 0x000fe20000000000 */
[----:B------:R-:W-:-:S04]  /*0d40*/  @!UP0 UIADD3 UR4, -UR4, 0x100000, URZ ;  /* 0x0010000004048890 */ /* 0x000fc8000fffe13f */
[----:B------:R-:W-:Y:S02]  /*0d50*/  @!UP0 USHF.L.U32 UR5, UR4, 0xb, URZ ;  /* 0x0000000b04058899 */ /* 0x000fe4000800063f */
[----:B------:R-:W-:Y:S01]  /*0d60*/  @!UP0 USHF.L.U32 UR4, UR4, 0x1, URZ ;  /* 0x0000000104048899 */ /* 0x000fe2000800063f */
[----:B------:R-:W-:Y:S01]  /*0d70*/  IMAD.IADD R0, R2, 0x1, -R3 ;  /* 0x0000000102007824 */ /* 0x000fe200078e0a03 */
[----:B------:R-:W-:Y:S01]  /*0d80*/  @!UP1 UMOV UR9, 0x400 ;  /* 0x0000040000099882 */ /* 0x000fe20000000000 */
[----:B------:R-:W-:Y:S01]  /*0d90*/  VOTEU.ALL UP2, P1 ;  /* 0x00000000003f7886 */ /* 0x000fe20000840000 */
[----:B------:R-:W-:Y:S01]  /*0da0*/  VOTEU.ALL UP3, P1 ;  /* 0x00000000003f7886 */ /* 0x000fe20000860000 */
[----:B------:R-:W-:Y:S01]  /*0db0*/  VOTEU.ALL UP4, P1 ;  /* 0x00000000003f7886 */ /* 0x000fe20000880000 */
[----:B------:R-:W1:Y:S01]  /*0dc0*/  @!UP1 S2UR UR10, SR_CgaCtaId ;  /* 0x00000000000a99c3 */ /* 0x000e620000008800 */
[----:B------:R-:W-:Y:S01]  /*0dd0*/  VOTEU.ALL UP5, P1 ;  /* 0x00000000003f7886 */ /* 0x000fe200008a0000 */
[----:B------:R-:W-:-:S04]  /*0de0*/  SHF.R.S32.HI R3, RZ, 0x1f, R4 ;  /* 0x0000001fff037819 */ /* 0x000fc80000011404 */
[----:B------:R-:W-:-:S04]  /*0df0*/  LEA.HI R3, R3, R4, RZ, 0x7 ;  /* 0x0000000403037211 */ /* 0x000fc800078f38ff */
[----:B------:R-:W-:-:S05]  /*0e00*/  LOP3.LUT R3, R3, 0xffffff80, RZ, 0xc0, !PT ;  /* 0xffffff8003037812 */ /* 0x000fca00078ec0ff */
[----:B------:R-:W-:Y:S01]  /*0e10*/  IMAD.IADD R3, R4, 0x1, -R3 ;  /* 0x0000000104037824 */ /* 0x000fe200078e0a03 */
[----:B0-----:R-:W-:Y:S02]  /*0e20*/  @!UP0 ULEA UR8, UR7, UR6, 0x18 ;  /* 0x0000000607088291 */ /* 0x001fe4000f8ec03f */
[----:B------:R-:W-:-:S04]  /*0e30*/  @!UP1 UIADD3 UR6, -UR11, 0x100000, URZ ;  /* 0x001000000b069890 */ /* 0x000fc8000fffe13f */
[----:B------:R-:W-:Y:S02]  /*0e40*/  @!UP1 USHF.L.U32 UR7, UR6, 0xb, URZ ;  /* 0x0000000b06079899 */ /* 0x000fe4000800063f */
[----:B------:R-:W-:Y:S01]  /*0e50*/  @!UP1 USHF.L.U32 UR6, UR6, 0x1, URZ ;  /* 0x0000000106069899 */ /* 0x000fe2000800063f */
[----:B------:R-:W-:Y:S01]  /*0e60*/  VOTEU.ALL UP0, P0 ;  /* 0x00000000003f7886 */ /* 0x000fe20000000000 */
[----:B-1----:R-:W-:Y:S01]  /*0e70*/  @!UP1 ULEA UR9, UR10, UR9, 0x18 ;  /* 0x000000090a099291 */ /* 0x002fe2000f8ec03f */
[----:B------:R-:W-:Y:S02]  /*0e80*/  VOTEU.ALL UP1, P0 ;  /* 0x00000000003f7886 */ /* 0x000fe40000020000 */
[----:B------:R-:W-:Y:S01]  /*0e90*/  ULDC.64 UR10, c[0x0][0x598] ;  /* 0x00016600000a7ab9 */ /* 0x000fe20000000a00 */
[----:B------:R-:W-:Y:S01]  /*0ea0*/  ISETP.NE.AND P0, PT, R0, 0x3, PT ;  /* 0x000000030000780c */ /* 0x000fe20003f05270 */
[----:B------:R-:W0:Y:S02]  /*0eb0*/  FENCE.VIEW.ASYNC.S ;  /* 0x00000000000073c6 */ /* 0x000e240000000000 */
[----:B0-----:R0:W1:Y:S01]  /*0ec0*/  @!UP0 SYNCS.EXCH.64 URZ, [UR8+0x4e0], UR4 ;  /* 0x0004e004083f85b2 */ /* 0x0010620008000100 */
[----:B------:R-:W-:-:S02]  /*0ed0*/  ISETP.NE.U32.AND P1, PT, RZ, UR10, PT ;  /* 0x0000000aff007c0c */ /* 0x000fc4000bf25070 */
[----:B------:R-:W-:Y:S02]  /*0ee0*/  ISETP.EQ.OR P0, PT, R0, RZ, !P0 ;  /* 0x000000ff0000720c */ /* 0x000fe40004702670 */
[----:B------:R-:W-:Y:S02]  /*0ef0*/  ISETP.NE.AND.EX P1, PT, RZ, UR11, PT, P1 ;  /* 0x0000000bff007c0c */ /* 0x000fe4000bf25310 */
[----:B------:R-:W-:-:S04]  /*0f00*/  ISETP.EQ.AND P0, PT, R8, RZ, P0 ;  /* 0x000000ff0800720c */ /* 0x000fc80000702270 */
[----:B------:R-:W-:-:S04]  /*0f10*/  SEL R16, RZ, 0x1, !P0 ;  /* 0x00000001ff107807 */ /* 0x000fc80004000000 */
[----:B------:R-:W-:Y:S01]  /*0f20*/  SEL R16, R16, 0x2, P3 ;  /* 0x0000000210107807 */ /* 0x000fe20001800000 */
[----:B------:R0:W1:Y:S01]  /*0f30*/  @!UP1 SYNCS.EXCH.64 URZ, [UR8+0x4e8], UR4 ;  /* 0x0004e804083f95b2 */ /* 0x0000620008000100 */
[----:B------:R-:W-:Y:S01]  /*0f40*/  NOP ;  /* 0x0000000000007918 */ /* 0x000fe20000000000 */
[----:B------:R0:W1:Y:S01]  /*0f50*/  @!UP2 SYNCS.EXCH.64 URZ, [UR9+0x4c0], UR6 ;  /* 0x0004c006093fa5b2 */ /* 0x0000620008000100 */
[----:B------:R0:W1:Y:S01]  /*0f60*/  @!UP3 SYNCS.EXCH.64 URZ, [UR9+0x4c8], UR6 ;  /* 0x0004c806093fb5b2 */ /* 0x0000620008000100 */
[----:B------:R0:W1:Y:S01]  /*0f70*/  @!UP4 SYNCS.EXCH.64 URZ, [UR9+0x4d0], UR6 ;  /* 0x0004d006093fc5b2 */ /* 0x0000620008000100 */
[----:B------:R0:W1:Y:S01]  /*0f80*/  @!UP5 SYNCS.EXCH.64 URZ, [UR9+0x4d8], UR6 ;  /* 0x0004d806093fd5b2 */ /* 0x0000620008000100 */
[----:B------:R-:W-:Y:S01]  /*0f90*/  NOP ;  /* 0x0000000000007918 */ /* 0x000fe20000000000 */
[----:B-1----:R-:W-:Y:S06]  /*0fa0*/  BAR.SYNC.DEFER_BLOCKING 0x0 ;  /* 0x0000000000007b1d */ /* 0x002fec0000010000 */
[----:B0-2---:R-:W-:Y:S05]  /*0fb0*/  @!P1 BRA `(.L_x_4) ;  /* 0x00000000001c9947 */ /* 0x005fea0003800000 */
[----:B------:R-:W0:Y:S02]  /*0fc0*/  LDC.64 R6, c[0x0][0x598] ;  /* 0x00016600ff067b82 */ /* 0x000e240000000a00 */
[----:B0-----:R-:W2:Y:S02]  /*0fd0*/  LDG.E.64 R6, desc[UR36][R6.64] ;  /* 0x0000002406067981 */ /* 0x001ea4000c1e1b00 */
[----:B--2---:R-:W-:-:S04]  /*0fe0*/  ISETP.NE.U32.AND P0, PT, R6, RZ, PT ;  /* 0x000000ff0600720c */ /* 0x004fc80003f05070 */
[----:B------:R-:W-:-:S13]  /*0ff0*/  ISETP.NE.AND.EX P0, PT, R7, RZ, PT, P0 ;  /* 0x000000ff0700720c */ /* 0x000fda0003f05300 */
[----:B------:R-:W-:Y:S05]  /*1000*/  @!P0 BRA `(.L_x_4) ;  /* 0x0000000000088947 */ /* 0x000fea0003800000 */
[----:B------:R1:W5:Y:S01]  /*1010*/  LD.E R40, desc[UR36][R6.64] ;  /* 0x0000002406287980 */ /* 0x000362000c101900 */
[----:B------:R-:W-:Y:S05]  /*1020*/  BRA `(.L_x_5) ;  /* 0x0000000000247947 */ /* 0x000fea0003800000 */
.L_x_4:
[----:B------:R-:W-:Y:S02]  /*1030*/  ULDC.64 UR4, c[0x0][0x588] ;  /* 0x0001620000047ab9 */ /* 0x000fe40000000a00 */
[----:B------:R-:W-:-:S04]  /*1040*/  ISETP.NE.U32.AND P0, PT, RZ, UR4, PT ;  /* 0x00000004ff007c0c */ /* 0x000fc8000bf05070 */
[----:B------:R-:W-:-:S13]  /*1050*/  ISETP.NE.AND.EX P0, PT, RZ, UR5, PT, P0 ;  /* 0x00000005ff007c0c */ /* 0x000fda000bf05300 */
[----:B------:R-:W-:Y:S05]  /*1060*/  @!P0 BRA `(.L_x_6) ;  /* 0x00000000000c8947 */ /* 0x000fea0003800000 */
[----:B------:R-:W0:Y:S02]  /*1070*/  LDC.64 R40, c[0x0][0x588] ;  /* 0x00016200ff287b82 */ /* 0x000e240000000a00 */
[----:B0-----:R0:W5:Y:S01]  /*1080*/  LDG.E R40, desc[UR36][R40.64] ;  /* 0x0000002428287981 */ /* 0x001162000c1e1900 */
[----:B------:R-:W-:Y:S05]  /*1090*/  BRA `(.L_x_5) ;  /* 0x0000000000087947 */ /* 0x000fea0003800000 */
.L_x_6:
[----:B------:R-:W-:Y:S02]  /*10a0*/  ULDC UR4, c[0x0][0x580] ;  /* 0x0001600000047ab9 */ /* 0x000fe40000000800 */
[----:B------:R-:W-:-:S07]  /*10b0*/  IMAD.U32 R40, RZ, RZ, UR4 ;  /* 0x00000004ff287e24 */ /* 0x000fce000f8e00ff */
.L_x_5:
[----:B------:R-:W-:Y:S02]  /*10c0*/  ULDC.64 UR4, c[0x0][0x5a0] ;  /* 0x0001680000047ab9 */ /* 0x000fe40000000a00 */
[----:B------:R-:W-:-:S04]  /*10d0*/  ISETP.NE.U32.AND P0, PT, RZ, UR4, PT ;  /* 0x00000004ff007c0c */ /* 0x000fc8000bf05070 */
[----:B------:R-:W-:-:S13]  /*10e0*/  ISETP.NE.AND.EX P0, PT, RZ, UR5, PT, P0 ;  /* 0x00000005ff007c0c */ /* 0x000fda000bf05300 */
[----:B------:R-:W-:Y:S05]  /*10f0*/  @!P0 BRA `(.L_x_7) ;  /* 0x00000000001c8947 */ /* 0x000fea0003800000 */
[----:B-1----:R-:W1:Y:S02]  /*1100*/  LDC.64 R6, c[0x0][0x5a0] ;  /* 0x00016800ff067b82 */ /* 0x002e640000000a00 */
[----:B-1----:R-:W2:Y:S02]  /*1110*/  LDG.E.64 R6, desc[UR36][R6.64] ;  /* 0x0000002406067981 */ /* 0x002ea4000c1e1b00 */
[----:B--2---:R-:W-:-:S04]  /*1120*/  ISETP.NE.U32.AND P0, PT, R6, RZ, PT ;  /* 0x000000ff0600720c */ /* 0x004fc80003f05070 */
[----:B------:R-:W-:-:S13]  /*1130*/  ISETP.NE.AND.EX P0, PT, R7, RZ, PT, P0 ;  /* 0x000000ff0700720c */ /* 0x000fda0003f05300 */
[----:B------:R-:W-:Y:S05]  /*1140*/  @!P0 BRA `(.L_x_7) ;  /* 0x0000000000088947 */ /* 0x000fea0003800000 */
[----:B0-----:R2:W5:Y:S01]  /*1150*/  LD.E R41, desc[UR36][R6.64] ;  /* 0x0000002406297980 */ /* 0x001562000c101900 */
[----:B------:R-:W-:Y:S05]  /*1160*/  BRA `(.L_x_8) ;  /* 0x0000000000247947 */ /* 0x000fea0003800000 */
.L_x_7:
[----:B------:R-:W-:Y:S02]  /*1170*/  ULDC.64 UR4, c[0x0][0x590] ;  /* 0x0001640000047ab9 */ /* 0x000fe40000000a00 */
[----:B------:R-:W-:-:S04]  /*1180*/  ISETP.NE.U32.AND P0, PT, RZ, UR4, PT ;  /* 0x00000004ff007c0c */ /* 0x000fc8000bf05070 */
[----:B------:R-:W-:-:S13]  /*1190*/  ISETP.NE.AND.EX P0, PT, RZ, UR5, PT, P0 ;  /* 0x00000005ff007c0c */ /* 0x000fda000bf05300 */
[----:B------:R-:W-:Y:S05]  /*11a0*/  @!P0 BRA `(.L_x_9) ;  /* 0x00000000000c8947 */ /* 0x000fea0003800000 */
[----:B-1----:R-:W0:Y:S02]  /*11b0*/  LDC.64 R6, c[0x0][0x590] ;  /* 0x00016400ff067b82 */ /* 0x002e240000000a00 */
[----:B0-----:R0:W5:Y:S01]  /*11c0*/  LDG.E R41, desc[UR36][R6.64] ;  /* 0x0000002406297981 */ /* 0x001162000c1e1900 */
[----:B------:R-:W-:Y:S05]  /*11d0*/  BRA `(.L_x_8) ;  /* 0x0000000000087947 */ /* 0x000fea0003800000 */
.L_x_9:
[----:B------:R-:W-:Y:S02]  /*11e0*/  ULDC UR4, c[0x0][0x584] ;  /* 0x0001610000047ab9 */ /* 0x000fe40000000800 */
[----:B0-----:R-:W-:-:S07]  /*11f0*/  IMAD.U32 R41, RZ, RZ, UR4 ;  /* 0x00000004ff297e24 */ /* 0x001fce000f8e00ff */
.L_x_8:
[----:B------:R-:W3:Y:S01]  /*1200*/  LDC R2, c[0x0][0x65c] ;  /* 0x00019700ff027b82 */ /* 0x000ee20000000800 */
[----:B------:R-:W4:Y:S01]  /*1210*/  S2R R15, SR_CTAID.Y ;  /* 0x00000000000f7919 */ /* 0x000f220000002600 */
[----:B------:R-:W-:Y:S01]  /*1220*/  ISETP.NE.AND P0, PT, R8, 0x2, PT ;  /* 0x000000020800780c */ /* 0x000fe20003f05270 */
[----:B------:R-:W-:Y:S01]  /*1230*/  ULDC UR6, c[0x0][0x28c] ;  /* 0x0000a30000067ab9 */ /* 0x000fe20000000800 */
[----:B------:R-:W-:Y:S01]  /*1240*/  UMOV UR39, URZ ;  /* 0x0000003f00277c82 */ /* 0x000fe20008000000 */
[----:B012---:R-:W0:Y:S01]  /*1250*/  S2R R6, SR_CTAID.X ;  /* 0x0000000000067919 */ /* 0x007e220000002500 */
[----:B------:R-:W-:Y:S01]  /*1260*/  UIADD3 UR6, UR6, 0xf, URZ ;  /* 0x0000000f06067890 */ /* 0x000fe2000fffe03f */
[----:B------:R-:W-:Y:S01]  /*1270*/  UMOV UR38, URZ ;  /* 0x0000003f00267c82 */ /* 0x000fe20008000000 */
[----:B------:R-:W-:Y:S02]  /*1280*/  ULDC.64 UR8, c[0x0][0x650] ;  /* 0x0001940000087ab9 */ /* 0x000fe40000000a00 */
[----:B------:R-:W-:-:S04]  /*1290*/  USHF.R.S32.HI UR7, URZ, 0x1f, UR6 ;  /* 0x0000001f3f077899 */ /* 0x000fc80008011406 */
[----:B------:R-:W-:-:S04]  /*12a0*/  ULEA.HI UR7, UR7, UR6, URZ, 0x4 ;  /* 0x0000000607077291 */ /* 0x000fc8000f8f203f */
[----:B------:R-:W-:Y:S01]  /*12b0*/  USHF.R.S32.HI UR40, URZ, 0x4, UR7 ;  /* 0x000000043f287899 */ /* 0x000fe20008011407 */
[----:B---3--:R-:W-:-:S13]  /*12c0*/  ISETP.NE.AND P1, PT, R2, 0x1, PT ;  /* 0x000000010200780c */ /* 0x008fda0003f25270 */
[----:B------:R-:W0:Y:S01]  /*12d0*/  @P1 LDC R19, c[0x0][0x10] ;  /* 0x00000400ff131b82 */ /* 0x000e220000000800 */
[----:B----4-:R-:W-:Y:S02]  /*12e0*/  @P1 IMAD.MOV.U32 R8, RZ, RZ, R15 ;  /* 0x000000ffff081224 */ /* 0x010fe400078e000f */
[----:B------:R-:W-:Y:S02]  /*12f0*/  @P1 IMAD.MOV.U32 R9, RZ, RZ, RZ ;  /* 0x000000ffff091224 */ /* 0x000fe400078e00ff */
[----:B------:R-:W-:-:S03]  /*1300*/  @P1 IMAD.MOV.U32 R7, RZ, RZ, RZ ;  /* 0x000000ffff071224 */ /* 0x000fc600078e00ff */
[----:B------:R-:W1:Y:S01]  /*1310*/  @!P1 LDC R11, c[0x0][0xc] ;  /* 0x00000300ff0b9b82 */ /* 0x000e620000000800 */
[----:B------:R-:W-:Y:S01]  /*1320*/  ULDC UR4, c[0x0][0xc] ;  /* 0x0000030000047ab9 */ /* 0x000fe20000000800 */
[----:B------:R-:W-:Y:S02]  /*1330*/  ULDC UR5, c[0x0][0x10] ;  /* 0x0000040000057ab9 */ /* 0x000fe40000000800 */
[----:B------:R-:W-:-:S04]  /*1340*/  UIMAD.WIDE.U32 UR4, UR4, UR5, URZ ;  /* 0x00000005040472a5 */ /* 0x000fc8000f8e003f */
[----:B------:R-:W2:Y:S01]  /*1350*/  LDC R10, c[0x0][0x14] ;  /* 0x00000500ff0a7b82 */ /* 0x000ea20000000800 */
[----:B0-----:R-:W-:-:S04]  /*1360*/  @P1 IMAD.WIDE.U32 R18, R6, R19, R8 ;  /* 0x0000001306121225 */ /* 0x001fc800078e0008 */
[----:B------:R-:W-:Y:S02]  /*1370*/  @P1 IMAD.IADD R2, R19, 0x1, R7 ;  /* 0x0000000113021824 */ /* 0x000fe400078e0207 */
[----:B------:R-:W-:Y:S02]  /*1380*/  IMAD.MOV.U32 R7, RZ, RZ, RZ ;  /* 0x000000ffff077224 */ /* 0x000fe400078e00ff */
[----:B-1----:R-:W-:-:S04]  /*1390*/  @!P1 IMAD.WIDE.U32 R8, R11, R15, R6 ;  /* 0x0000000f0b089225 */ /* 0x002fc800078e0006 */
[----:B------:R-:W-:Y:S02]  /*13a0*/  @!P1 IMAD.MOV.U32 R18, RZ, RZ, R8 ;  /* 0x000000ffff129224 */ /* 0x000fe400078e0008 */
[----:B--2---:R-:W-:-:S04]  /*13b0*/  IMAD.WIDE.U32 R12, R10, UR4, RZ ;  /* 0x000000040a0c7c25 */ /* 0x004fc8000f8e00ff */
[----:B------:R-:W-:Y:S01]  /*13c0*/  IMAD R23, R10, UR5, RZ ;  /* 0x000000050a177c24 */ /* 0x000fe2000f8e02ff */
[----:B------:R0:W-:Y:S01]  /*13d0*/  STL.64 [R1], R12 ;  /* 0x0000000c01007387 */ /* 0x0001e20000100a00 */
[----:B------:R-:W-:Y:S02]  /*13e0*/  @!P1 IMAD.MOV.U32 R2, RZ, RZ, R9 ;  /* 0x000000ffff029224 */ /* 0x000fe400078e0009 */
[----:B------:R-:W-:Y:S01]  /*13f0*/  IMAD.IADD R23, R13, 0x1, R23 ;  /* 0x000000010d177824 */ /* 0x000fe200078e0217 */
[----:B------:R-:W-:Y:S06]  /*1400*/  @P0 BRA `(.L_x_10) ;  /* 0x0000000000200947 */ /* 0x000fec0003800000 */
[----:B------:R-:W-:Y:S01]  /*1410*/  UISETP.GE.U32.AND UP0, UPT, UR40, 0x4b, UPT ;  /* 0x0000004b2800788c */ /* 0x000fe2000bf06070 */
[----:B------:R-:W-:Y:S01]  /*1420*/  IADD3 R18, P0, R18, R12, RZ ;  /* 0x0000000c12127210 */ /* 0x000fe20007f1e0ff */
[----:B------:R-:W-:Y:S01]  /*1430*/  UIMAD.WIDE.U32 UR4, UR40, 0x1b4e81b5, URZ ;  /* 0x1b4e81b5280478a5 */ /* 0x000fe2000f8e003f */
[----:B------:R-:W-:-:S03]  /*1440*/  UMOV UR38, URZ ;  /* 0x0000003f00267c82 */ /* 0x000fc60008000000 */
[----:B------:R-:W-:Y:S01]  /*1450*/  USHF.R.U32.HI UR4, URZ, 0x3, UR5 ;  /* 0x000000033f047899 */ /* 0x000fe20008011605 */
[----:B------:R-:W-:-:S03]  /*1460*/  IMAD.X R2, R23, 0x1, R2, P0 ;  /* 0x0000000117027824 */ /* 0x000fc600000e0602 */
[----:B------:R-:W-:Y:S02]  /*1470*/  UIMAD UR39, UR4, -0x4b, UR40 ;  /* 0xffffffb5042778a4 */ /* 0x000fe4000f8e0228 */
[----:B------:R-:W-:-:S12]  /*1480*/  @UP0 ULOP3.LUT UR38, UR4, 0x1, URZ, 0xc0, !UPT ;  /* 0x0000000104260892 */ /* 0x000fd8000f8ec03f */
.L_x_10:
[----:B------:R-:W-:Y:S01]  /*1490*/  ISETP.GE.U32.AND P0, PT, R18, UR8, PT ;  /* 0x0000000812007c0c */ /* 0x000fe2000bf06070 */
[----:B------:R-:W-:Y:S01]  /*14a0*/  IMAD.MOV.U32 R19, RZ, RZ, -0x1 ;  /* 0xffffffffff137424 */ /* 0x000fe200078e00ff */
[----:B------:R-:W-:Y:S01]  /*14b0*/  PRMT R8, RZ, 0x7610, R8 ;  /* 0x00007610ff087816 */ /* 0x000fe20000000008 */
[----:B------:R-:W-:Y:S01]  /*14c0*/  IMAD.MOV.U32 R22, RZ, RZ, -0x1 ;  /* 0xffffffffff167424 */ /* 0x000fe200078e00ff */
[----:B------:R-:W-:Y:S01]  /*14d0*/  ISETP.GE.U32.AND.EX P0, PT, R2, UR9, PT, P0 ;  /* 0x0000000902007c0c */ /* 0x000fe2000bf06100 */
[----:B------:R-:W-:-:S12]  /*14e0*/  IMAD.MOV.U32 R17, RZ, RZ, -0x1 ;  /* 0xffffffffff117424 */ /* 0x000fd800078e00ff */
[----:B------:R-:W-:Y:S05]  /*14f0*/  @P0 BRA `(.L_x_11) ;  /* 0x00000004005c0947 */ /* 0x000fea0003800000 */
[----:B------:R-:W1:Y:S01]  /*1500*/  LDC.64 R20, c[0x0][0x628] ;  /* 0x00018a00ff147b82 */ /* 0x000e620000000a00 */
[----:B------:R-:W-:Y:S02]  /*1510*/  IMAD.MOV.U32 R8, RZ, RZ, R18 ;  /* 0x000000ffff087224 */ /* 0x000fe400078e0012 */
[----:B------:R-:W-:-:S05]  /*1520*/  IMAD.MOV.U32 R9, RZ, RZ, R2 ;  /* 0x000000ffff097224 */ /* 0x000fca00078e0002 */
[----:B------:R-:W2:Y:S08]  /*1530*/  LDC R14, c[0x0][0x630] ;  /* 0x00018c00ff0e7b82 */ /* 0x000eb00000000800 */
[----:B------:R-:W3:Y:S01]  /*1540*/  LDC.64 R24, c[0x0][0x620] ;  /* 0x00018800ff187b82 */ /* 0x000ee20000000a00 */
[----:B-1----:R-:W-:-:S04]  /*1550*/  ISETP.NE.U32.AND P0, PT, R20, RZ, PT ;  /* 0x000000ff1400720c */ /* 0x002fc80003f05070 */
[----:B------:R-:W-:-:S13]  /*1560*/  ISETP.NE.AND.EX P0, PT, R21, RZ, PT, P0 ;  /* 0x000000ff1500720c */ /* 0x000fda0003f05300 */
[----:B--23--:R-:W-:Y:S05]  /*1570*/  @!P0 BRA `(.L_x_12) ;  /* 0x0000000000288947 */ /* 0x00cfea0003800000 */
[----:B0-----:R-:W0:Y:S02]  /*1580*/  LDC R13, c[0x0][0x634] ;  /* 0x00018d00ff0d7b82 */ /* 0x001e240000000800 */
[----:B0-----:R-:W-:-:S05]  /*1590*/  IADD3 R13, P0, R18, R13, RZ ;  /* 0x0000000d120d7210 */ /* 0x001fca0007f1e0ff */
[----:B------:R-:W-:-:S04]  /*15a0*/  IMAD.X R17, RZ, RZ, R2, P0 ;  /* 0x000000ffff117224 */ /* 0x000fc800000e0602 */
[----:B------:R-:W-:-:S04]  /*15b0*/  IMAD.WIDE.U32 R8, R17, R20, RZ ;  /* 0x0000001411087225 */ /* 0x000fc800078e00ff */
[----:B------:R-:W-:-:S04]  /*15c0*/  IMAD.WIDE.U32 R10, P0, R13, R21, R8 ;  /* 0x000000150d0a7225 */ /* 0x000fc80007800008 */
[----:B------:R-:W-:-:S04]  /*15d0*/  IMAD.WIDE.U32 R8, R13, R20, RZ ;  /* 0x000000140d087225 */ /* 0x000fc800078e00ff */
[----:B------:R-:W-:Y:S01]  /*15e0*/  IMAD.X R13, RZ, RZ, RZ, P0 ;  /* 0x000000ffff0d7224 */ /* 0x000fe200000e06ff */
[----:B------:R-:W-:Y:S01]  /*15f0*/  IADD3 RZ, P0, R9, R10, RZ ;  /* 0x0000000a09ff7210 */ /* 0x000fe20007f1e0ff */
[----:B------:R-:W-:-:S04]  /*1600*/  IMAD.MOV.U32 R12, RZ, RZ, R11 ;  /* 0x000000ffff0c7224 */ /* 0x000fc800078e000b */
[----:B------:R-:W-:-:S08]  /*1610*/  IMAD.WIDE.U32.X R8, R17, R21, R12, P0 ;  /* 0x0000001511087225 */ /* 0x000fd000000e040c */
.L_x_12:
[-CC-:B------:R-:W-:Y:S01]  /*1620*/  SHF.R.U64 R30, R8, R14.reuse, R9.reuse ;  /* 0x0000000e081e7219 */ /* 0x180fe20000001209 */
[----:B0-----:R-:W0:Y:S01]  /*1630*/  LDC R12, c[0x0][0x618] ;  /* 0x00018600ff0c7b82 */ /* 0x001e220000000800 */
[----:B------:R-:W-:Y:S01]  /*1640*/  SHF.R.U32.HI R8, RZ, R14, R9 ;  /* 0x0000000eff087219 */ /* 0x000fe20000011609 */
[----:B------:R-:W-:Y:S01]  /*1650*/  ULDC UR4, c[0x0][0x150] ;  /* 0x0000540000047ab9 */ /* 0x000fe20000000800 */
[----:B------:R-:W-:Y:S01]  /*1660*/  IADD3 R13, P0, RZ, -R30, RZ ;  /* 0x8000001eff0d7210 */ /* 0x000fe20007f1e0ff */
[----:B------:R-:W-:Y:S01]  /*1670*/  IMAD.MOV.U32 R19, RZ, RZ, R2 ;  /* 0x000000ffff137224 */ /* 0x000fe200078e0002 */
[----:B------:R-:W-:-:S03]  /*1680*/  I2FP.F32.U32 R7, R6 ;  /* 0x0000000600077245 */ /* 0x000fc60000201000 */
[----:B------:R-:W1:Y:S01]  /*1690*/  LDC.64 R26, c[0x0][0x640] ;  /* 0x00019000ff1a7b82 */ /* 0x000e620000000a00 */
[----:B------:R-:W-:Y:S02]  /*16a0*/  IMAD.X R17, RZ, RZ, ~R8, P0 ;  /* 0x000000ffff117224 */ /* 0x000fe400000e0e08 */
[----:B------:R-:W-:Y:S01]  /*16b0*/  FMUL R7, R7, UR4 ;  /* 0x0000000407077c20 */ /* 0x000fe20008400000 */
[----:B------:R-:W-:Y:S01]  /*16c0*/  IMAD.WIDE.U32 R8, R13, R24, R18 ;  /* 0x000000180d087225 */ /* 0x000fe200078e0012 */
[----:B------:R-:W-:-:S03]  /*16d0*/  ULDC UR4, c[0x0][0x154] ;  /* 0x0000550000047ab9 */ /* 0x000fc60000000800 */
[----:B------:R-:W-:Y:S01]  /*16e0*/  IMAD R10, R17, R24, RZ ;  /* 0x00000018110a7224 */ /* 0x000fe200078e02ff */
[----:B------:R-:W2:Y:S01]  /*16f0*/  LDC R14, c[0x0][0x608] ;  /* 0x00018200ff0e7b82 */ /* 0x000ea20000000800 */
[----:B------:R-:W3:Y:S02]  /*1700*/  F2I.U32.TRUNC.NTZ R7, R7 ;  /* 0x0000000700077305 */ /* 0x000ee4000020f000 */
[----:B------:R-:W-:-:S04]  /*1710*/  IMAD R13, R13, R25, R10 ;  /* 0x000000190d0d7224 */ /* 0x000fc800078e020a */
[----:B------:R-:W-:Y:S01]  /*1720*/  IMAD.IADD R9, R9, 0x1, R13 ;  /* 0x0000000109097824 */ /* 0x000fe200078e020d */
[----:B------:R-:W4:Y:S01]  /*1730*/  LDC R11, c[0x0][0x144] ;  /* 0x00005100ff0b7b82 */ /* 0x000f220000000800 */
[----:B------:R-:W-:-:S03]  /*1740*/  IMAD.MOV.U32 R13, RZ, RZ, 0x1 ;  /* 0x00000001ff0d7424 */ /* 0x000fc600078e00ff */
[-C--:B0-----:R-:W-:Y:S02]  /*1750*/  SHF.R.U64 R22, R8, R12.reuse, R9 ;  /* 0x0000000c08167219 */ /* 0x081fe40000001209 */
[----:B------:R-:W-:Y:S02]  /*1760*/  I2FP.F32.U32 R8, R15 ;  /* 0x0000000f00087245 */ /* 0x000fe40000201000 */
[----:B------:R-:W0:Y:S01]  /*1770*/  LDC R24, c[0x0][0x658] ;  /* 0x00019600ff187b82 */ /* 0x000e220000000800 */
[----:B-1----:R-:W-:Y:S01]  /*1780*/  ISETP.NE.U32.AND P0, PT, R26, RZ, PT ;  /* 0x000000ff1a00720c */ /* 0x002fe20003f05070 */
[----:B---3--:R-:W-:Y:S02]  /*1790*/  IMAD.MOV R10, RZ, RZ, -R7 ;  /* 0x000000ffff0a7224 */ /* 0x008fe400078e0a07 */
[----:B------:R-:W-:Y:S01]  /*17a0*/  FMUL R8, R8, UR4 ;  /* 0x0000000408087c20 */ /* 0x000fe20008400000 */
[----:B------:R-:W-:Y:S01]  /*17b0*/  SHF.R.U32.HI R7, RZ, R12, R9 ;  /* 0x0000000cff077219 */ /* 0x000fe20000011609 */
[----:B------:R-:W-:Y:S01]  /*17c0*/  IMAD.MOV.U32 R9, RZ, RZ, -0x1 ;  /* 0xffffffffff097424 */ /* 0x000fe200078e00ff */
[----:B------:R-:W-:Y:S01]  /*17d0*/  ISETP.NE.AND.EX P0, PT, R27, RZ, PT, P0 ;  /* 0x000000ff1b00720c */ /* 0x000fe20003f05300 */
[----:B------:R1:W3:Y:S01]  /*17e0*/  F2I.U32.TRUNC.NTZ R17, R8 ;  /* 0x0000000800117305 */ /* 0x0002e2000020f000 */
[----:B------:R-:W1:Y:S01]  /*17f0*/  LDC R20, c[0x0][0x148] ;  /* 0x00005200ff147b82 */ /* 0x000e620000000800 */
[----:B--2---:R-:W-:-:S02]  /*1800*/  SHF.R.U64 R31, R22, R14, R7 ;  /* 0x0000000e161f7219 */ /* 0x004fc40000001207 */
[----:B------:R-:W-:-:S05]  /*1810*/  SHF.R.U32.HI R7, RZ, R14, R7 ;  /* 0x0000000eff077219 */ /* 0x000fca0000011607 */
[----:B------:R-:W2:Y:S01]  /*1820*/  LDC R21, c[0x0][0x600] ;  /* 0x00018000ff157b82 */ /* 0x000ea20000000800 */
[----:B----4-:R-:W-:-:S07]  /*1830*/  IMAD R12, R11, R10, R6 ;  /* 0x0000000a0b0c7224 */ /* 0x010fce00078e0206 */
[----:B------:R-:W4:Y:S01]  /*1840*/  LDC R25, c[0x0][0x648] ;  /* 0x00019200ff197b82 */ /* 0x000f220000000800 */
[-C--:B0-----:R-:W-:Y:S02]  /*1850*/  SHF.L.U32 R6, R9, R24.reuse, RZ ;  /* 0x0000001809067219 */ /* 0x081fe400000006ff */
[--C-:B------:R-:W-:Y:S02]  /*1860*/  SHF.R.U64 R32, R31, R24, R7.reuse ;  /* 0x000000181f207219 */ /* 0x100fe40000001207 */
[----:B------:R-:W-:Y:S02]  /*1870*/  LOP3.LUT R14, RZ, R6, RZ, 0x33, !PT ;  /* 0x00000006ff0e7212 */ /* 0x000fe400078e33ff */
[-C--:B------:R-:W-:Y:S01]  /*1880*/  SHF.R.U32.HI R7, RZ, R24.reuse, R7 ;  /* 0x00000018ff077219 */ /* 0x080fe20000011607 */
[----:B------:R-:W0:Y:S01]  /*1890*/  LDC R29, c[0x0][0x638] ;  /* 0x00018e00ff1d7b82 */ /* 0x000e220000000800 */
[----:B------:R-:W-:Y:S01]  /*18a0*/  SHF.L.U32 R13, R13, R24, RZ ;  /* 0x000000180d0d7219 */ /* 0x000fe200000006ff */
[----:B------:R-:W-:-:S06]  /*18b0*/  IMAD.MOV.U32 R6, RZ, RZ, R32 ;  /* 0x000000ffff067224 */ /* 0x000fcc00078e0020 */
[----:B------:R-:W0:Y:S01]  /*18c0*/  LDC R28, c[0x0][0x610] ;  /* 0x00018400ff1c7b82 */ /* 0x000e220000000800 */
[----:B-1-3--:R-:W-:Y:S05]  /*18d0*/  @!P0 BRA `(.L_x_13) ;  /* 0x0000000000288947 */ /* 0x00afea0003800000 */
[----:B------:R-:W1:Y:S02]  /*18e0*/  LDC R11, c[0x0][0x64c] ;  /* 0x00019300ff0b7b82 */ /* 0x000e640000000800 */
[----:B-1----:R-:W-:-:S05]  /*18f0*/  IADD3 R11, P0, R32, R11, RZ ;  /* 0x0000000b200b7210 */ /* 0x002fca0007f1e0ff */
        /* <DEDUP_REMOVED lines=8> */
.L_x_13:
[----:B----4-:R-:W-:Y:S01]  /*1980*/  SHF.R.U64 R6, R6, R25, R7 ;  /* 0x0000001906067219 */ /* 0x010fe20000001207 */
[----:B--2---:R-:W-:Y:S01]  /*1990*/  VIADD R7, R21, 0xffffffff ;  /* 0xffffffff15077836 */ /* 0x004fe20000000000 */
[----:B------:R-:W-:Y:S01]  /*19a0*/  LOP3.LUT R14, R31, R14, RZ, 0xc0, !PT ;  /* 0x0000000e1f0e7212 */ /* 0x000fe200078ec0ff */
[----:B------:R-:W-:Y:S02]  /*19b0*/  IMAD.MOV R17, RZ, RZ, -R17 ;  /* 0x000000ffff117224 */ /* 0x000fe400078e0a11 */
[----:B------:R-:W-:Y:S01]  /*19c0*/  IMAD.MOV R8, RZ, RZ, -R6 ;  /* 0x000000ffff087224 */ /* 0x000fe200078e0a06 */
[----:B------:R-:W-:Y:S01]  /*19d0*/  LOP3.LUT R7, R22, R7, RZ, 0xc0, !PT ;  /* 0x0000000716077212 */ /* 0x000fe200078ec0ff */
[----:B------:R-:W-:Y:S02]  /*19e0*/  IMAD R13, R13, R6, R14 ;  /* 0x000000060d0d7224 */ /* 0x000fe400078e020e */
[----:B------:R-:W-:Y:S02]  /*19f0*/  @P1 IMAD R12, R20, R17, R15 ;  /* 0x00000011140c1224 */ /* 0x000fe400078e020f */
[----:B0-----:R-:W-:-:S02]  /*1a00*/  IMAD R6, R8, R29, R32 ;  /* 0x0000001d08067224 */ /* 0x001fc400078e0220 */
[----:B------:R-:W-:Y:S02]  /*1a10*/  IMAD R12, R13, R28, R12 ;  /* 0x0000001c0d0c7224 */ /* 0x000fe400078e020c */
[----:B------:R-:W-:Y:S02]  /*1a20*/  IMAD R19, R6, R21, R7 ;  /* 0x0000001506137224 */ /* 0x000fe400078e0207 */
[----:B------:R-:W-:Y:S02]  /*1a30*/  IMAD.MOV.U32 R8, RZ, RZ, 0x1 ;  /* 0x00000001ff087424 */ /* 0x000fe400078e00ff */
[----:B------:R-:W-:Y:S01]  /*1a40*/  IMAD.MOV.U32 R17, RZ, RZ, R30 ;  /* 0x000000ffff117224 */ /* 0x000fe200078e001e */
[----:B------:R-:W-:Y:S02]  /*1a50*/  SEL R22, R19, R12, !P1 ;  /* 0x0000000c13167207 */ /* 0x000fe40004800000 */
[----:B------:R-:W-:-:S07]  /*1a60*/  SEL R19, R12, R19, !P1 ;  /* 0x000000130c137207 */ /* 0x000fce0004800000 */
.L_x_11:
[----:B------:R-:W-:Y:S05]  /*1a70*/  @!P2 BRA `(.L_x_14) ;  /* 0x00000024004ca947 */ /* 0x000fea0003800000 */
[----:B------:R-:W-:-:S13]  /*1a80*/  ISETP.GT.U32.AND P0, PT, R33, 0x1, PT ;  /* 0x000000012100780c */ /* 0x000fda0003f04070 */
[----:B------:R-:W-:Y:S05]  /*1a90*/  @P0 EXIT ;  /* 0x000000000000094d */ /* 0x000fea0003800000 */
.L_x_15:
[----:B------:R-:W-:-:S08]  /*1aa0*/  NOP ;  /* 0x0000000000007918 */ /* 0x000fd00000000000 */
[----:B------:R-:W1:Y:S02]  /*1ab0*/  USETMAXREG.TRY_ALLOC.CTAPOOL UP0, 0xe8 ;  /* 0x000000e8000079c8 */ /* 0x000e640008000600 */
[----:B-1----:R-:W-:-:S13]  /*1ac0*/  PLOP3.LUT P0, PT, PT, PT, UP0, 0x80, 0x0 ;  /* 0x000000000000781c */ /* 0x002fda0003f0f008 */
[----:B------:R-:W-:Y:S05]  /*1ad0*/  @!P0 BRA `(.L_x_15) ;  /* 0xfffffffc00f08947 */ /* 0x000fea000383ffff */
[----:B------:R-:W-:-:S13]  /*1ae0*/  LOP3.LUT P0, RZ, R8, 0xff, RZ, 0xc0, !PT ;  /* 0x000000ff08ff7812 */ /* 0x000fda000780c0ff */
[----:B------:R-:W-:Y:S05]  /*1af0*/  @!P0 EXIT ;  /* 0x000000000000894d */ /* 0x000fea0003800000 */
[----:B------:R-:W1:Y:S01]  /*1b00*/  S2UR UR4, SR_CgaCtaId ;  /* 0x00000000000479c3 */ /* 0x000e620000008800 */
[----:B------:R-:W-:Y:S01]  /*1b10*/  VIADD R6, R5, 0xffffffff ;  /* 0xffffffff05067836 */ /* 0x000fe20000000000 */
[----:B------:R-:W-:Y:S01]  /*1b20*/  SHF.R.S32.HI R0, RZ, 0x1f, R3 ;  /* 0x0000001fff007819 */ /* 0x000fe20000011403 */
[----:B------:R-:W-:Y:S01]  /*1b30*/  UMOV UR41, 0x400 ;  /* 0x0000040000297882 */ /* 0x000fe20000000000 */
[----:B------:R-:W-:Y:S01]  /*1b40*/  UISETP.LT.AND UP0, UPT, UR40, 0x1, UPT ;  /* 0x000000012800788c */ /* 0x000fe2000bf01270 */
[----:B------:R-:W-:Y:S01]  /*1b50*/  LOP3.LUT R52, R16, 0x1, RZ, 0xfc, !PT ;  /* 0x0000000110347812 */ /* 0x000fe200078efcff */
[----:B------:R-:W-:Y:S01]  /*1b60*/  ULDC UR6, c[0x0][0x284] ;  /* 0x0000a10000067ab9 */ /* 0x000fe20000000800 */
[----:B------:R-:W-:Y:S01]  /*1b70*/  R2UR UR42, R6 ;  /* 0x00000000062a72ca */ /* 0x000fe200000e0000 */
[----:B------:R-:W-:Y:S01]  /*1b80*/  USEL UR43, UR40, 0x1, UP0 ;  /* 0x00000001282b7887 */ /* 0x000fe20008000000 */
[CC--:B------:R-:W-:Y:S01]  /*1b90*/  LEA.HI R4, R0.reuse, R3.reuse, RZ, 0x2 ;  /* 0x0000000300047211 */ /* 0x0c0fe200078f10ff */
[----:B------:R-:W-:Y:S01]  /*1ba0*/  USHF.L.U32 UR46, UR40, 0x1, URZ ;  /* 0x00000001282e7899 */ /* 0x000fe2000800063f */
[----:B------:R-:W-:Y:S01]  /*1bb0*/  LEA.HI R0, R0, R3, RZ, 0x5 ;  /* 0x0000000300007211 */ /* 0x000fe200078f28ff */
[----:B------:R-:W-:Y:S01]  /*1bc0*/  UIADD3 UR43, -UR43, UR40, URZ ;  /* 0x000000282b2b7290 */ /* 0x000fe2000fffe13f */
[----:B------:R-:W-:-:S02]  /*1bd0*/  SHF.R.S32.HI R42, RZ, 0x2, R4 ;  /* 0x00000002ff2a7819 */ /* 0x000fc40000011404 */
[----:B------:R-:W-:Y:S02]  /*1be0*/  SHF.R.S32.HI R5, RZ, 0x1f, R4 ;  /* 0x0000001fff057819 */ /* 0x000fe40000011404 */
[----:B------:R-:W-:Y:S02]  /*1bf0*/  LOP3.LUT R44, R4, 0xfffffffc, RZ, 0xc0, !PT ;  /* 0xfffffffc042c7812 */ /* 0x000fe400078ec0ff */
[----:B------:R-:W-:Y:S01]  /*1c00*/  LEA.HI R5, R5, R42, RZ, 0x3 ;  /* 0x0000002a05057211 */ /* 0x000fe200078f18ff */
[----:B------:R-:W-:Y:S01]  /*1c10*/  USHF.L.U32 UR42, UR42, 0x3, URZ ;  /* 0x000000032a2a7899 */ /* 0x000fe2000800063f */
[----:B------:R-:W-:Y:S01]  /*1c20*/  ISETP.NE.AND P0, PT, R6, RZ, PT ;  /* 0x000000ff0600720c */ /* 0x000fe20003f05270 */
[----:B------:R-:W-:Y:S01]  /*1c30*/  IMAD.IADD R44, R3, 0x1, -R44 ;  /* 0x00000001032c7824 */ /* 0x000fe200078e0a2c */
[----:B------:R-:W-:Y:S01]  /*1c40*/  LOP3.LUT R5, R5, 0xfffffff8, RZ, 0xc0, !PT ;  /* 0xfffffff805057812 */ /* 0x000fe200078ec0ff */
[----:B-1----:R-:W-:Y:S01]  /*1c50*/  ULEA UR41, UR4, UR41, 0x18 ;  /* 0x0000002904297291 */ /* 0x002fe2000f8ec03f */
[----:B------:R-:W-:Y:S01]  /*1c60*/  SEL R53, RZ, 0x1, P0 ;  /* 0x00000001ff357807 */ /* 0x000fe20000000000 */
[----:B------:R-:W-:-:S02]  /*1c70*/  IMAD.U32 R46, RZ, RZ, UR42 ;  /* 0x0000002aff2e7e24 */ /* 0x000fc4000f8e00ff */
[----:B------:R-:W-:Y:S01]  /*1c80*/  UIADD3 UR47, UR41, 0x4c0, URZ ;  /* 0x000004c0292f7890 */ /* 0x000fe2000fffe03f */
[----:B------:R-:W-:Y:S01]  /*1c90*/  IMAD.IADD R42, R42, 0x1, -R5 ;  /* 0x000000012a2a7824 */ /* 0x000fe200078e0a05 */
[----:B------:R-:W-:Y:S01]  /*1ca0*/  UIADD3 UR4, UR41, 0x580, URZ ;  /* 0x0000058029047890 */ /* 0x000fe2000fffe03f */
[----:B------:R-:W-:Y:S01]  /*1cb0*/  SHF.R.S32.HI R5, RZ, 0x5, R0 ;  /* 0x00000005ff057819 */ /* 0x000fe20000011400 */
[----:B------:R-:W-:Y:S01]  /*1cc0*/  UIADD3 UR5, UR41, 0x25d80, URZ ;  /* 0x00025d8029057890 */ /* 0x000fe2000fffe03f */
[C---:B------:R-:W-:Y:S01]  /*1cd0*/  LOP3.LUT R48, R46.reuse, 0x8, RZ, 0xc0, !PT ;  /* 0x000000082e307812 */ /* 0x040fe200078ec0ff */
[----:B------:R-:W-:Y:S01]  /*1ce0*/  USHF.R.U32.HI UR4, URZ, 0x4, UR4 ;  /* 0x000000043f047899 */ /* 0x000fe20008011604 */
[--C-:B------:R-:W-:Y:S01]  /*1cf0*/  SHF.R.S32.HI R43, RZ, 0x1f, R42.reuse ;  /* 0x0000001fff2b7819 */ /* 0x100fe2000001142a */
[----:B------:R-:W-:Y:S01]  /*1d00*/  USHF.R.U32.HI UR5, URZ, 0x4, UR5 ;  /* 0x000000043f057899 */ /* 0x000fe20008011605 */
[C-C-:B------:R-:W-:Y:S01]  /*1d10*/  IMAD R49, R5.reuse, -0x10, -R42.reuse ;  /* 0xfffffff005317824 */ /* 0x140fe200078e0a2a */
[----:B------:R-:W-:Y:S01]  /*1d20*/  ULOP3.LUT UR4, UR4, 0x3fff, URZ, 0xc0, !UPT ;  /* 0x00003fff04047892 */ /* 0x000fe2000f8ec03f */
[----:B------:R-:W-:Y:S01]  /*1d30*/  IMAD.U32 R45, RZ, RZ, UR47 ;  /* 0x0000002fff2d7e24 */ /* 0x000fe2000f8e00ff */
[----:B------:R-:W-:Y:S01]  /*1d40*/  ULOP3.LUT UR5, UR5, 0x3fff, URZ, 0xc0, !UPT ;  /* 0x00003fff05057892 */ /* 0x000fe2000f8ec03f */
[----:B------:R-:W-:Y:S01]  /*1d50*/  IMAD.WIDE R42, R5, 0x10, R42 ;  /* 0x00000010052a7825 */ /* 0x000fe200078e022a */
[----:B------:R-:W-:Y:S01]  /*1d60*/  LOP3.LUT R46, R46, 0x8, RZ, 0xc, !PT ;  /* 0x000000082e2e7812 */ /* 0x000fe200078e0cff */
[----:B------:R-:W-:Y:S01]  /*1d70*/  ULOP3.LUT UR44, UR4, 0x10000, URZ, 0xfc, !UPT ;  /* 0x00010000042c7892 */ /* 0x000fe2000f8efc3f */
[----:B------:R-:W-:Y:S01]  /*1d80*/  LOP3.LUT R48, R48, 0x18, RZ, 0x3c, !PT ;  /* 0x0000001830307812 */ /* 0x000fe200078e3cff */
[----:B------:R-:W-:Y:S01]  /*1d90*/  VIADD R47, R45, UR42 ;  /* 0x0000002a2d2f7c36 */ /* 0x000fe20008000000 */
[----:B------:R-:W-:Y:S01]  /*1da0*/  ULOP3.LUT UR45, UR5, 0x10000, URZ, 0xfc, !UPT ;  /* 0x00010000052d7892 */ /* 0x000fe2000f8efc3f */
[----:B------:R-:W-:-:S11]  /*1db0*/  VIADD R49, R49, UR6 ;  /* 0x0000000631317c36 */ /* 0x000fd60008000000 */
.L_x_67:
[----:B------:R-:W-:Y:S01]  /*1dc0*/  SHF.L.U32 R0, R53, 0x1f, RZ ;  /* 0x0000001f35007819 */ /* 0x000fe200000006ff */
[----:B------:R-:W-:Y:S02]  /*1dd0*/  ULDC UR4, c[0x0][0x28c] ;  /* 0x0000a30000047ab9 */ /* 0x000fe40000000800 */
[----:B------:R-:W-:Y:S01]  /*1de0*/  ISETP.LT.AND P1, PT, RZ, UR4, PT ;  /* 0x00000004ff007c0c */ /* 0x000fe2000bf21270 */
[----:B-1----:R-:W1:Y:S02]  /*1df0*/  SYNCS.PHASECHK.TRANS64.TRYWAIT P0, [R45+UR42], R0 ;  /* 0x000000002d0075a7 */ /* 0x002e64000800016a */
[----:B-1-34-:R-:W-:Y:S10]  /*1e00*/  @!P0 BRA `(.L_x_16) ;  /* 0x0000003000808947 */ /* 0x01aff40003800000 */
.L_x_90:
[----:B------:R-:W-:Y:S05]  /*1e10*/  @P1 BRA `(.L_x_17) ;  /* 0x0000000000401947 */ /* 0x000fea0003800000 */
[----:B-1----:R-:W-:Y:S01]  /*1e20*/  MOV R0, 0x0 ;  /* 0x0000000000007802 */ /* 0x002fe20000000f00 */
[----:B------:R-:W-:Y:S01]  /*1e30*/  ULDC.64 UR4, c[0x4][0x68] ;  /* 0x01001a0000047ab9 */ /* 0x000fe20000000a00 */
[----:B------:R-:W-:Y:S01]  /*1e40*/  ULDC.64 UR6, c[0x4][0x8] ;  /* 0x0100020000067ab9 */ /* 0x000fe20000000a00 */
[----:B------:R-:W-:Y:S01]  /*1e50*/  IMAD.U32 R4, RZ, RZ, UR4 ;  /* 0x00000004ff047e24 */ /* 0x000fe2000f8e00ff */
[----:B------:R1:W2:Y:S01]  /*1e60*/  LDC.64 R14, c[0x4][R0] ;  /* 0x01000000000e7b82 */ /* 0x0002a20000000a00 */
[----:B------:R-:W-:Y:S01]  /*1e70*/  IMAD.U32 R5, RZ, RZ, UR5 ;  /* 0x00000005ff057e24 */ /* 0x000fe2000f8e00ff */
[----:B------:R-:W-:Y:S01]  /*1e80*/  ULDC.64 UR4, c[0x4][0x70] ;  /* 0x01001c0000047ab9 */ /* 0x000fe20000000a00 */
[----:B------:R-:W-:Y:S02]  /*1e90*/  IMAD.U32 R10, RZ, RZ, UR6 ;  /* 0x00000006ff0a7e24 */ /* 0x000fe4000f8e00ff */
[----:B------:R-:W-:Y:S02]  /*1ea0*/  IMAD.U32 R6, RZ, RZ, UR4 ;  /* 0x00000004ff067e24 */ /* 0x000fe4000f8e00ff */
[----:B------:R-:W-:-:S02]  /*1eb0*/  IMAD.U32 R7, RZ, RZ, UR5 ;  /* 0x00000005ff077e24 */ /* 0x000fc4000f8e00ff */
[----:B------:R-:W-:Y:S02]  /*1ec0*/  IMAD.U32 R11, RZ, RZ, UR7 ;  /* 0x00000007ff0b7e24 */ /* 0x000fe4000f8e00ff */
[----:B------:R-:W-:Y:S02]  /*1ed0*/  IMAD.MOV.U32 R8, RZ, RZ, 0x1e1 ;  /* 0x000001e1ff087424 */ /* 0x000fe400078e00ff */
[----:B0-----:R-:W-:Y:S02]  /*1ee0*/  IMAD.MOV.U32 R12, RZ, RZ, 0x1 ;  /* 0x00000001ff0c7424 */ /* 0x001fe400078e00ff */
[----:B-1----:R-:W-:-:S07]  /*1ef0*/  IMAD.MOV.U32 R13, RZ, RZ, RZ ;  /* 0x000000ffff0d7224 */ /* 0x002fce00078e00ff */
[----:B------:R-:W-:-:S07]  /*1f00*/  LEPC R20, `(.L_x_17) ;  /* 0x000000001014794e */ /* 0x000fce0000000000 */
[----:B--2--5:R-:W-:Y:S05]  /*1f10*/  CALL.ABS.NOINC R14 ;  /* 0x000000000e007343 */ /* 0x024fea0003c00000 */
.L_x_17:
[----:B------:R-:W-:-:S13]  /*1f20*/  ISETP.NE.AND P0, PT, R52, 0x3, PT ;  /* 0x000000033400780c */ /* 0x000fda0003f05270 */
[----:B------:R-:W-:Y:S05]  /*1f30*/  @!P0 BRA `(.L_x_18) ;  /* 0x0000000000048947 */ /* 0x000fea0003800000 */
[----:B------:R-:W-:Y:S01]  /*1f40*/  BPT.TRAP 0x1 ;  /* 0x000000040000795c */ /* 0x000fe20000300000 */
.L_x_18:
[----:B------:R-:W-:Y:S02]  /*1f50*/  IMAD.U32 R3, RZ, RZ, UR39 ;  /* 0x00000027ff037e24 */ /* 0x000fe4000f8e00ff */
[----:B-1----:R-:W-:-:S03]  /*1f60*/  IMAD.U32 R0, RZ, RZ, UR38 ;  /* 0x00000026ff007e24 */ /* 0x002fc6000f8e00ff */
[----:B------:R-:W-:Y:S02]  /*1f70*/  LEA R3, R3, UR41, 0x3 ;  /* 0x0000002903037c11 */ /* 0x000fe4000f8e18ff */
[----:B------:R-:W-:-:S04]  /*1f80*/  SHF.L.U32 R0, R0, 0x1f, RZ ;  /* 0x0000001f00007819 */ /* 0x000fc800000006ff */
[----:B------:R1:W2:Y:S01]  /*1f90*/  SYNCS.PHASECHK.TRANS64.TRYWAIT P1, [R3+URZ], R0 ;  /* 0x00000000030075a7 */ /* 0x0002a2000802017f */
[----:B------:R-:W-:Y:S05]  /*1fa0*/  @!P0 BRA `(.L_x_19) ;  /* 0x0000000000048947 */ /* 0x000fea0003800000 */
[----:B------:R-:W-:Y:S01]  /*1fb0*/  BPT.TRAP 0x1 ;  /* 0x000000040000795c */ /* 0x000fe20000300000 */
.L_x_19:
[----:B--2---:R-:W-:Y:S05]  /*1fc0*/  @P1 BRA `(.L_x_20) ;  /* 0x0000000000081947 */ /* 0x004fea0003800000 */
[----:B------:R-:W2:Y:S02]  /*1fd0*/  SYNCS.PHASECHK.TRANS64.TRYWAIT P1, [R3+URZ], R0 ;  /* 0x00000000030075a7 */ /* 0x000ea4000802017f */
[----:B--2---:R-:W-:Y:S05]  /*1fe0*/  @!P1 BRA `(.L_x_21) ;  /* 0x00000030001c9947 */ /* 0x004fea0003800000 */
.L_x_20:
[----:B------:R-:W-:Y:S05]  /*1ff0*/  WARPSYNC.ALL ;  /* 0x0000000000007948 */ /* 0x000fea0003800000 */
[----:B------:R-:W-:Y:S01]  /*2000*/  ULEA UR4, UR39, UR44, 0x7 ;  /* 0x0000002c27047291 */ /* 0x000fe2000f8e383f */
[----:B------:R-:W-:Y:S01]  /*2010*/  WARPGROUP.ARRIVE ;  /* 0x00000000000079c5 */ /* 0x000fe20000000000 */
[----:B------:R-:W-:Y:S01]  /*2020*/  ULEA UR6, UR39, UR45, 0x6 ;  /* 0x0000002d27067291 */ /* 0x000fe2000f8e303f */
[----:B-12---:R-:W-:Y:S01]  /*2030*/  IMAD.U32 R0, RZ, RZ, UR43 ;  /* 0x0000002bff007e24 */ /* 0x006fe2000f8e00ff */
[----:B------:R-:W-:Y:S01]  /*2040*/  UMOV UR5, 0xc0000010 ;  /* 0xc000001000057882 */ /* 0x000fe20000000000 */
[----:B------:R-:W-:-:S03]  /*2050*/  UMOV UR7, 0xc0000010 ;  /* 0xc000001000077882 */ /* 0x000fc60000000000 */
[----:B------:R-:W-:-:S03]  /*2060*/  ISETP.GE.AND P1, PT, R0, 0x1, PT ;  /* 0x000000010000780c */ /* 0x000fc60003f26270 */
[----:B------:R-:W-:Y:S03]  /*2070*/  HGMMA.64x32x16.F32 R24, gdesc[UR4], RZ, !UPT, gsb0 ;  /* 0x00600000041879f0 */ /* 0x000fe6000c0008ff */
[----:B------:R-:W-:-:S07]  /*2080*/  WARPGROUP.DEPBAR.LE gsb0, 0x0 ;  /* 0x00008000000079c5 */ /* 0x000fce0000010000 */
[----:B------:R-:W-:Y:S05]  /*2090*/  @!P1 BRA `(.L_x_22) ;  /* 0x0000000000b49947 */ /* 0x000fea0003800000 */
[----:B------:R-:W-:Y:S01]  /*20a0*/  UIADD3 UR4, UR39, 0x1, URZ ;  /* 0x0000000127047890 */ /* 0x000fe2000fffe03f */
[----:B------:R-:W-:Y:S01]  /*20b0*/  IMAD.U32 R0, RZ, RZ, UR43 ;  /* 0x0000002bff007e24 */ /* 0x000fe2000f8e00ff */
[----:B------:R-:W-:Y:S02]  /*20c0*/  UMOV UR9, UR39 ;  /* 0x0000002700097c82 */ /* 0x000fe40008000000 */
[----:B------:R-:W-:-:S04]  /*20d0*/  UISETP.NE.AND UP0, UPT, UR4, 0x4b, UPT ;  /* 0x0000004b0400788c */ /* 0x000fc8000bf05270 */
[----:B------:R-:W-:Y:S02]  /*20e0*/  USEL UR5, URZ, 0x1, UP0 ;  /* 0x000000013f057887 */ /* 0x000fe40008000000 */
[----:B------:R-:W-:Y:S02]  /*20f0*/  USEL UR8, UR4, URZ, UP0 ;  /* 0x0000003f04087287 */ /* 0x000fe40008000000 */
[----:B------:R-:W-:-:S06]  /*2100*/  ULOP3.LUT UR5, UR38, UR5, URZ, 0x3c, !UPT ;  /* 0x0000000526057292 */ /* 0x000fcc000f8e3c3f */
[----:B------:R-:W-:-:S07]  /*2110*/  IMAD.U32 R5, RZ, RZ, UR5 ;  /* 0x00000005ff057e24 */ /* 0x000fce000f8e00ff */
.L_x_29:
[----:B-12---:R-:W-:Y:S05]  /*2120*/  @!P0 BRA `(.L_x_23) ;  /* 0x0000000000048947 */ /* 0x006fea0003800000 */
[----:B------:R-:W-:Y:S01]  /*2130*/  BPT.TRAP 0x1 ;  /* 0x000000040000795c */ /* 0x000fe20000300000 */
.L_x_23:
[----:B------:R-:W-:Y:S01]  /*2140*/  ULEA UR4, UR8, UR41, 0x3 ;  /* 0x0000002908047291 */ /* 0x000fe2000f8e183f */
[----:B------:R-:W-:-:S08]  /*2150*/  SHF.L.U32 R3, R5, 0x1f, RZ ;  /* 0x0000001f05037819 */ /* 0x000fd000000006ff */
[----:B------:R1:W2:Y:S01]  /*2160*/  SYNCS.PHASECHK.TRANS64.TRYWAIT P1, [UR4], R3 ;  /* 0x00000003ff0075a7 */ /* 0x0002a20008020144 */
[----:B------:R-:W-:Y:S05]  /*2170*/  @!P0 BRA `(.L_x_24) ;  /* 0x0000000000048947 */ /* 0x000fea0003800000 */
[----:B------:R-:W-:Y:S01]  /*2180*/  BPT.TRAP 0x1 ;  /* 0x000000040000795c */ /* 0x000fe20000300000 */
.L_x_24:
[----:B--2---:R-:W-:Y:S05]  /*2190*/  @P1 BRA `(.L_x_25) ;  /* 0x0000000000081947 */ /* 0x004fea0003800000 */
[----:B------:R-:W2:Y:S02]  /*21a0*/  SYNCS.PHASECHK.TRANS64.TRYWAIT P1, [UR4], R3 ;  /* 0x00000003ff0075a7 */ /* 0x000ea40008020144 */
[----:B--2---:R-:W-:Y:S05]  /*21b0*/  @!P1 BRA `(.L_x_26) ;  /* 0x0000002c00bc9947 */ /* 0x004fea0003800000 */
.L_x_25:
[----:B------:R-:W-:Y:S01]  /*21c0*/  ULEA UR4, UR8, UR44, 0x7 ;  /* 0x0000002c08047291 */ /* 0x000fe2000f8e383f */
[----:B------:R-:W-:Y:S01]  /*21d0*/  WARPGROUP.ARRIVE ;  /* 0x00000000000079c5 */ /* 0x000fe20000000000 */
[----:B------:R-:W-:Y:S01]  /*21e0*/  ULEA UR6, UR8, UR45, 0x6 ;  /* 0x0000002d08067291 */ /* 0x000fe2000f8e303f */
[----:B------:R-:W-:Y:S01]  /*21f0*/  UMOV UR5, 0xc0000010 ;  /* 0xc000001000057882 */ /* 0x000fe20000000000 */
[----:B------:R-:W-:-:S07]  /*2200*/  UMOV UR7, 0xc0000010 ;  /* 0xc000001000077882 */ /* 0x000fce0000000000 */
[----:B------:R-:W-:Y:S03]  /*2210*/  HGMMA.64x32x16.F32 R24, gdesc[UR4], R24, gsb0 ;  /* 0x00600000041879f0 */ /* 0x000fe60008000818 */
[----:B------:R-:W-:Y:S02]  /*2220*/  WARPGROUP.DEPBAR.LE gsb0, 0x0 ;  /* 0x00008000000079c5 */ /* 0x000fe40000010000 */
[----:B------:R-:W-:Y:S05]  /*2230*/  @!P0 BRA `(.L_x_27) ;  /* 0x0000000000048947 */ /* 0x000fea0003800000 */
[----:B------:R-:W-:Y:S01]  /*2240*/  BPT.TRAP 0x1 ;  /* 0x000000040000795c */ /* 0x000fe20000300000 */
.L_x_27:
[----:B------:R-:W-:Y:S01]  /*2250*/  ULEA UR4, UR9, UR41, 0x3 ;  /* 0x0000002909047291 */ /* 0x000fe2000f8e183f */
[----:B------:R-:W-:-:S03]  /*2260*/  ISETP.GT.U32.AND P1, PT, R16, 0x1, PT ;  /* 0x000000011000780c */ /* 0x000fc60003f24070 */
[----:B------:R-:W-:-:S04]  /*2270*/  UIADD3 UR4, UR4, 0x258, URZ ;  /* 0x0000025804047890 */ /* 0x000fc8000fffe03f */
[----:B------:R-:W-:-:S09]  /*2280*/  UPRMT UR4, URZ, 0x654, UR4 ;  /* 0x000006543f047896 */ /* 0x000fd20008000004 */
[----:B------:R-:W-:Y:S01]  /*2290*/  SYNCS.ARRIVE.TRANS64.RED.A1T0 RZ, [UR4], RZ ;  /* 0x000000ffffff79a7 */ /* 0x000fe20008100404 */
[----:B------:R-:W-:Y:S05]  /*22a0*/  @P1 BRA `(.L_x_28) ;  /* 0x0000000000041947 */ /* 0x000fea0003800000 */
[----:B------:R-:W-:Y:S01]  /*22b0*/  BPT.TRAP 0x1 ;  /* 0x000000040000795c */ /* 0x000fe20000300000 */
.L_x_28:
[----:B------:R-:W-:Y:S01]  /*22c0*/  UIADD3 UR8, UR8, 0x1, URZ ;  /* 0x0000000108087890 */ /* 0x000fe2000fffe03f */
[C---:B------:R-:W-:Y:S01]  /*22d0*/  ISETP.GT.AND P1, PT, R0.reuse, 0x1, PT ;  /* 0x000000010000780c */ /* 0x040fe20003f24270 */
[----:B------:R-:W-:Y:S01]  /*22e0*/  UIADD3 UR9, UR9, 0x1, URZ ;  /* 0x0000000109097890 */ /* 0x000fe2000fffe03f */
[----:B------:R-:W-:Y:S01]  /*22f0*/  VIADD R0, R0, 0xffffffff ;  /* 0xffffffff00007836 */ /* 0x000fe20000000000 */
[----:B------:R-:W-:Y:S02]  /*2300*/  UISETP.NE.AND UP0, UPT, UR8, 0x4b, UPT ;  /* 0x0000004b0800788c */ /* 0x000fe4000bf05270 */
[----:B------:R-:W-:Y:S02]  /*2310*/  UISETP.NE.AND UP1, UPT, UR9, 0x4b, UPT ;  /* 0x0000004b0900788c */ /* 0x000fe4000bf25270 */
[----:B------:R-:W-:Y:S02]  /*2320*/  USEL UR4, URZ, 0x1, UP0 ;  /* 0x000000013f047887 */ /* 0x000fe40008000000 */
[----:B------:R-:W-:-:S02]  /*2330*/  USEL UR8, UR8, URZ, UP0 ;  /* 0x0000003f08087287 */ /* 0x000fc40008000000 */
[----:B------:R-:W-:Y:S02]  /*2340*/  USEL UR9, UR9, URZ, UP1 ;  /* 0x0000003f09097287 */ /* 0x000fe40008800000 */
[----:B------:R-:W-:Y:S01]  /*2350*/  LOP3.LUT R5, R5, UR4, RZ, 0x3c, !PT ;  /* 0x0000000405057c12 */ /* 0x000fe2000f8e3cff */
[----:B------:R-:W-:Y:S09]  /*2360*/  @P1 BRA `(.L_x_29) ;  /* 0xfffffffc006c1947 */ /* 0x000ff2000383ffff */
.L_x_22:
[----:B------:R-:W3:Y:S01]  /*2370*/  LDC R0, c[0x0][0x28c] ;  /* 0x0000a300ff007b82 */ /* 0x000ee20000000800 */
[----:B------:R4:W-:Y:S01]  /*2380*/  SYNCS.ARRIVE.TRANS64.A1T0 RZ, [R46+UR47], RZ ;  /* 0x000000ff2eff79a7 */ /* 0x0009e2000810002f */
[----:B---3--:R-:W-:-:S13]  /*2390*/  ISETP.GE.AND P1, PT, R0, 0x1, PT ;  /* 0x000000010000780c */ /* 0x008fda0003f26270 */
[----:B----4-:R-:W-:Y:S05]  /*23a0*/  @!P1 BRA `(.L_x_30) ;  /* 0x0000000000349947 */ /* 0x010fea0003800000 */
[----:B------:R-:W-:Y:S05]  /*23b0*/  @!P0 BRA `(.L_x_31) ;  /* 0x0000000000048947 */ /* 0x000fea0003800000 */
[----:B------:R-:W-:Y:S01]  /*23c0*/  BPT.TRAP 0x1 ;  /* 0x000000040000795c */ /* 0x000fe20000300000 */
.L_x_31:
[----:B------:R-:W-:Y:S01]  /*23d0*/  UIADD3 UR6, UR43, UR39, URZ ;  /* 0x000000272b067290 */ /* 0x000fe2000fffe03f */
[----:B------:R-:W-:-:S03]  /*23e0*/  ISETP.GT.U32.AND P0, PT, R16, 0x1, PT ;  /* 0x000000011000780c */ /* 0x000fc60003f04070 */
[----:B------:R-:W-:-:S04]  /*23f0*/  UIMAD.WIDE.U32 UR4, UR6, 0x1b4e81b5, URZ ;  /* 0x1b4e81b5060478a5 */ /* 0x000fc8000f8e003f */
[----:B------:R-:W-:-:S04]  /*2400*/  USHF.R.U32.HI UR4, URZ, 0x3, UR5 ;  /* 0x000000033f047899 */ /* 0x000fc80008011605 */
[----:B------:R-:W-:-:S04]  /*2410*/  UIMAD UR6, UR4, -0x4b, UR6 ;  /* 0xffffffb5040678a4 */ /* 0x000fc8000f8e0206 */
[----:B------:R-:W-:-:S04]  /*2420*/  ULEA UR6, UR6, UR41, 0x3 ;  /* 0x0000002906067291 */ /* 0x000fc8000f8e183f */
[----:B------:R-:W-:-:S04]  /*2430*/  UIADD3 UR6, UR6, 0x258, URZ ;  /* 0x0000025806067890 */ /* 0x000fc8000fffe03f */
[----:B------:R-:W-:-:S09]  /*2440*/  UPRMT UR6, URZ, 0x654, UR6 ;  /* 0x000006543f067896 */ /* 0x000fd20008000006 */
[----:B------:R-:W-:Y:S01]  /*2450*/  SYNCS.ARRIVE.TRANS64.RED.A1T0 RZ, [UR6], RZ ;  /* 0x000000ffffff79a7 */ /* 0x000fe20008100406 */
[----:B------:R-:W-:Y:S05]  /*2460*/  @P0 BRA `(.L_x_30) ;  /* 0x0000000000040947 */ /* 0x000fea0003800000 */
[----:B------:R-:W-:Y:S01]  /*2470*/  BPT.TRAP 0x1 ;  /* 0x000000040000795c */ /* 0x000fe20000300000 */
.L_x_30:
[----:B------:R-:W-:Y:S01]  /*2480*/  SHF.L.U32 R0, R53, 0x1f, RZ ;  /* 0x0000001f35007819 */ /* 0x000fe200000006ff */
[----:B------:R-:W-:Y:S01]  /*2490*/  UIADD3 UR39, UR46, UR39, URZ ;  /* 0x000000272e277290 */ /* 0x000fe2000fffe03f */
[----:B------:R-:W3:Y:S01]  /*24a0*/  LDC R7, c[0x0][0x288] ;  /* 0x0000a200ff077b82 */ /* 0x000ee20000000800 */
[----:B------:R-:W-:Y:S01]  /*24b0*/  UISETP.GE.U32.AND UP1, UPT, UR46, 0x4b, UPT ;  /* 0x0000004b2e00788c */ /* 0x000fe2000bf26070 */
[----:B------:R-:W-:Y:S01]  /*24c0*/  IMAD.SHL.U32 R8, R44, 0x2, RZ ;  /* 0x000000022c087824 */ /* 0x000fe200078e00ff */
[----:B------:R-:W-:Y:S02]  /*24d0*/  UISETP.GT.U32.AND UP0, UPT, UR39, 0x4a, UPT ;  /* 0x0000004a2700788c */ /* 0x000fe4000bf04070 */
[----:B------:R-:W-:Y:S02]  /*24e0*/  UIMAD.WIDE.U32 UR4, UR39, 0x1b4e81b5, URZ ;  /* 0x1b4e81b5270478a5 */ /* 0x000fe4000f8e003f */
[----:B------:R-:W-:Y:S01]  /*24f0*/  UISETP.LT.U32.AND UP0, UPT, UR46, 0x4b, UP0 ;  /* 0x0000004b2e00788c */ /* 0x000fe20008701070 */
[----:B------:R-:W4:Y:S01]  /*2500*/  SYNCS.PHASECHK.TRANS64.TRYWAIT P0, [R45+UR42+0x10], R0 ;  /* 0x000010002d0075a7 */ /* 0x000f22000800016a */
[----:B------:R-:W-:Y:S01]  /*2510*/  USHF.R.U32.HI UR4, URZ, 0x3, UR5 ;  /* 0x000000033f047899 */ /* 0x000fe20008011605 */
[----:B------:R-:W-:Y:S01]  /*2520*/  SHF.R.S32.HI R9, RZ, 0x1f, R8 ;  /* 0x0000001fff097819 */ /* 0x000fe20000011408 */
[----:B------:R-:W-:-:S02]  /*2530*/  USEL UR6, URZ, 0x1, !UP0 ;  /* 0x000000013f067887 */ /* 0x000fc4000c000000 */
[----:B------:R-:W-:Y:S02]  /*2540*/  UIMAD UR39, UR4, -0x4b, UR39 ;  /* 0xffffffb5042778a4 */ /* 0x000fe4000f8e0227 */
[----:B------:R-:W-:-:S04]  /*2550*/  ULOP3.LUT UR38, UR38, UR6, URZ, 0x3c, !UPT ;  /* 0x0000000626267292 */ /* 0x000fc8000f8e3c3f */
[----:B------:R-:W-:Y:S01]  /*2560*/  @UP1 ULOP3.LUT UR38, UR38, 0x1, UR4, 0x78, !UPT ;  /* 0x0000000126261892 */ /* 0x000fe2000f8e7804 */
[----:B---34-:R-:W-:Y:S11]  /*2570*/  @!P0 BRA `(.L_x_32) ;  /* 0x0000002800e48947 */ /* 0x018ff60003800000 */
.L_x_91:
[----:B---3--:R-:W-:Y:S01]  /*2580*/  IMAD.SHL.U32 R0, R19, 0x40, RZ ;  /* 0x0000004013007824 */ /* 0x008fe200078e00ff */
[----:B------:R-:W-:Y:S01]  /*2590*/  ULDC UR6, c[0x0][0x284] ;  /* 0x0000a10000067ab9 */ /* 0x000fe20000000800 */
[----:B0-----:R-:W-:Y:S01]  /*25a0*/  IMAD.SHL.U32 R12, R22, 0x20, RZ ;  /* 0x00000020160c7824 */ /* 0x001fe200078e00ff */
[----:B------:R-:W-:Y:S01]  /*25b0*/  SHF.R.S32.HI R11, RZ, 0x1f, R17 ;  /* 0x0000001fff0b7819 */ /* 0x000fe20000011411 */
[----:B------:R-:W-:Y:S01]  /*25c0*/  ULDC.64 UR4, c[0x0][0x5d0] ;  /* 0x0001740000047ab9 */ /* 0x000fe20000000a00 */
[----:B------:R-:W-:Y:S01]  /*25d0*/  ISETP.GE.AND P0, PT, R0, UR6, PT ;  /* 0x0000000600007c0c */ /* 0x000fe2000bf06270 */
[----:B--2---:R-:W-:Y:S01]  /*25e0*/  IMAD.WIDE.U32 R4, R17, UR4, R8 ;  /* 0x0000000411047c25 */ /* 0x004fe2000f8e0008 */
[----:B------:R-:W-:Y:S02]  /*25f0*/  SHF.R.S32.HI R13, RZ, 0x1f, R12 ;  /* 0x0000001fff0d7819 */ /* 0x000fe4000001140c */
[C---:B------:R-:W-:Y:S01]  /*2600*/  ISETP.GE.OR P0, PT, R12.reuse, R7, P0 ;  /* 0x000000070c00720c */ /* 0x040fe20000706670 */
[----:B------:R-:W-:Y:S01]  /*2610*/  IMAD R6, R11, UR4, RZ ;  /* 0x000000040b067c24 */ /* 0x000fe2000f8e02ff */
[----:B------:R-:W-:-:S03]  /*2620*/  IADD3 R4, P1, R12, R4, RZ ;  /* 0x000000040c047210 */ /* 0x000fc60007f3e0ff */
[----:B-1----:R-:W-:-:S05]  /*2630*/  IMAD R3, R17, UR5, R6 ;  /* 0x0000000511037c24 */ /* 0x002fca000f8e0206 */
[----:B------:R-:W-:-:S03]  /*2640*/  IADD3.X R5, R13, R5, R3, P1, !PT ;  /* 0x000000050d057210 */ /* 0x000fc60000ffe403 */
[----:B------:R-:W-:Y:S05]  /*2650*/  @P0 BRA `(.L_x_33) ;  /* 0x0000001000a80947 */ /* 0x000fea0003800000 */
[----:B------:R-:W0:Y:S01]  /*2660*/  LDC.64 R56, c[0x0][0x5c8] ;  /* 0x00017200ff387b82 */ /* 0x000e220000000a00 */
[----:B-----5:R-:W-:Y:S01]  /*2670*/  FSETP.NEU.AND P0, PT, R41, RZ, PT ;  /* 0x000000ff2900720b */ /* 0x020fe20003f0d000 */
[----:B------:R-:W-:Y:S01]  /*2680*/  IMAD R3, R44, -0x2, R7 ;  /* 0xfffffffe2c037824 */ /* 0x000fe200078e0207 */
[----:B------:R-:W-:Y:S01]  /*2690*/  BSSY B0, `(.L_x_33) ;  /* 0x0000126000007945 */ /* 0x000fe20003800000 */
[----:B------:R-:W-:-:S04]  /*26a0*/  IMAD.WIDE R20, R19, 0x40, R42 ;  /* 0x0000004013147825 */ /* 0x000fc800078e022a */
[----:B------:R-:W-:Y:S02]  /*26b0*/  IMAD.IADD R3, R3, 0x1, -R12 ;  /* 0x0000000103037824 */ /* 0x000fe400078e0a0c */
[----:B------:R-:W-:-:S03]  /*26c0*/  IMAD.IADD R0, R49, 0x1, -R0 ;  /* 0x0000000131007824 */ /* 0x000fc600078e0a00 */
[----:B------:R-:W-:-:S04]  /*26d0*/  ISETP.GT.AND P1, PT, R3, RZ, PT ;  /* 0x000000ff0300720c */ /* 0x000fc80003f24270 */
[----:B------:R-:W-:Y:S01]  /*26e0*/  ISETP.GT.AND P3, PT, R0, RZ, P1 ;  /* 0x000000ff0000720c */ /* 0x000fe20000f64270 */
[-C--:B0-----:R-:W-:Y:S02]  /*26f0*/  IMAD R6, R21, R56.reuse, RZ ;  /* 0x0000003815067224 */ /* 0x081fe400078e02ff */
[----:B------:R-:W-:-:S04]  /*2700*/  IMAD.WIDE.U32 R50, R20, R56, R4 ;  /* 0x0000003814327225 */ /* 0x000fc800078e0004 */
[----:B------:R-:W-:-:S04]  /*2710*/  IMAD R5, R20, R57, R6 ;  /* 0x0000003914057224 */ /* 0x000fc800078e0206 */
[----:B------:R-:W-:Y:S01]  /*2720*/  IMAD.IADD R63, R51, 0x1, R5 ;  /* 0x00000001333f7824 */ /* 0x000fe200078e0205 */
[----:B------:R-:W-:Y:S06]  /*2730*/  @!P0 BRA `(.L_x_34) ;  /* 0x0000000c00348947 */ /* 0x000fec0003800000 */
[----:B------:R-:W0:Y:S01]  /*2740*/  LDC.64 R54, c[0x0][0x5b8] ;  /* 0x00016e00ff367b82 */ /* 0x000e220000000a00 */
[----:B------:R-:W-:-:S07]  /*2750*/  ULDC.64 UR4, c[0x0][0x5c0] ;  /* 0x0001700000047ab9 */ /* 0x000fce0000000a00 */
[----:B------:R-:W1:Y:S08]  /*2760*/  LDC.64 R58, c[0x0][0x5b0] ;  /* 0x00016c00ff3a7b82 */ /* 0x000e700000000a00 */
[----:B------:R-:W2:Y:S01]  /*2770*/  LDC.64 R60, c[0x0][0x5a8] ;  /* 0x00016a00ff3c7b82 */ /* 0x000ea20000000a00 */
[-C--:B0-----:R-:W-:Y:S02]  /*2780*/  IMAD R6, R11, R54.reuse, RZ ;  /* 0x000000360b067224 */ /* 0x081fe400078e02ff */
[----:B------:R-:W-:-:S04]  /*2790*/  IMAD.WIDE.U32 R4, R17, R54, R8 ;  /* 0x0000003611047225 */ /* 0x000fc800078e0008 */
[----:B------:R-:W-:Y:S01]  /*27a0*/  IMAD R51, R17, R55, R6 ;  /* 0x0000003711337224 */ /* 0x000fe200078e0206 */
[----:B------:R-:W-:Y:S01]  /*27b0*/  IADD3 R10, P0, R12, R4, RZ ;  /* 0x000000040c0a7210 */ /* 0x000fe20007f1e0ff */
[----:B-1----:R-:W-:-:S03]  /*27c0*/  IMAD R4, R21, R58, RZ ;  /* 0x0000003a15047224 */ /* 0x002fc600078e02ff */
[----:B------:R-:W-:Y:S01]  /*27d0*/  IADD3.X R11, R13, R5, R51, P0, !PT ;  /* 0x000000050d0b7210 */ /* 0x000fe200007fe433 */
[C---:B------:R-:W-:Y:S02]  /*27e0*/  IMAD R55, R20.reuse, R59, R4 ;  /* 0x0000003b14377224 */ /* 0x040fe400078e0204 */
[----:B------:R-:W-:-:S04]  /*27f0*/  IMAD.WIDE.U32 R4, R20, R58, R10 ;  /* 0x0000003a14047225 */ /* 0x000fc800078e000a */
[----:B------:R-:W-:Y:S01]  /*2800*/  IMAD.IADD R5, R5, 0x1, R55 ;  /* 0x0000000105057824 */ /* 0x000fe200078e0237 */
[----:B--2---:R-:W-:-:S04]  /*2810*/  LEA R6, P0, R4, R60, 0x1 ;  /* 0x0000003c04067211 */ /* 0x004fc800078008ff */
[----:B------:R-:W-:-:S05]  /*2820*/  LEA.HI.X R7, R4, R61, R5, 0x1, P0 ;  /* 0x0000003d04077211 */ /* 0x000fca00000f0c05 */
[----:B------:R0:W2:Y:S01]  /*2830*/  @P3 LDG.E.LTC128B.U16 R19, desc[UR36][R6.64] ;  /* 0x0000002406133981 */ /* 0x0000a2000c1e1520 */
[----:B------:R-:W-:Y:S01]  /*2840*/  IMAD.WIDE.U32 R4, R20, R58, R12 ;  /* 0x0000003a14047225 */ /* 0x000fe200078e000c */
[----:B------:R-:W-:Y:S02]  /*2850*/  BSSY B1, `(.L_x_35) ;  /* 0x0000014000017945 */ /* 0x000fe40003800000 */
[----:B------:R-:W-:-:S04]  /*2860*/  IADD3 R14, P0, R8, R4, RZ ;  /* 0x00000004080e7210 */ /* 0x000fc80007f1e0ff */
[----:B------:R-:W-:-:S03]  /*2870*/  IADD3.X R15, R9, R55, R5, P0, !PT ;  /* 0x00000037090f7210 */ /* 0x000fc600007fe405 */
[----:B------:R-:W-:-:S04]  /*2880*/  IMAD.WIDE.U32 R14, R17, R54, R14 ;  /* 0x00000036110e7225 */ /* 0x000fc800078e000e */
[----:B0-----:R-:W-:Y:S01]  /*2890*/  IMAD.IADD R7, R51, 0x1, R15 ;  /* 0x0000000133077824 */ /* 0x001fe200078e020f */
[----:B------:R-:W-:Y:S02]  /*28a0*/  LEA R6, P4, R14, R60, 0x1 ;  /* 0x0000003c0e067211 */ /* 0x000fe400078808ff */
[----:B------:R-:W-:Y:S02]  /*28b0*/  SHF.L.U64.HI R15, R58, 0x3, R59 ;  /* 0x000000033a0f7819 */ /* 0x000fe4000001023b */
[----:B------:R-:W-:Y:S01]  /*28c0*/  LEA.HI.X R7, R14, R61, R7, 0x1, P4 ;  /* 0x0000003d0e077211 */ /* 0x000fe200020f0c07 */
[----:B------:R-:W-:Y:S02]  /*28d0*/  IMAD.SHL.U32 R14, R58, 0x8, RZ ;  /* 0x000000083a0e7824 */ /* 0x000fe400078e00ff */
[----:B--2---:R-:W-:-:S05]  /*28e0*/  HADD2.F32 R4, -RZ, R19.H0_H0 ;  /* 0x20000013ff047230 */ /* 0x004fca0000004100 */
[----:B------:R-:W-:Y:S01]  /*28f0*/  FMUL R5, R4, R41 ;  /* 0x0000002904057220 */ /* 0x000fe20000400000 */
[----:B------:R-:W-:-:S03]  /*2900*/  LEA R4, P0, R50, UR4, 0x1 ;  /* 0x0000000432047c11 */ /* 0x000fc6000f8008ff */
[----:B------:R-:W-:Y:S01]  /*2910*/  FFMA R24, R24, R40, R5 ;  /* 0x0000002818187223 */ /* 0x000fe20000000005 */
[----:B------:R-:W-:Y:S02]  /*2920*/  LEA.HI.X R5, R50, UR5, R63, 0x1, P0 ;  /* 0x0000000532057c11 */ /* 0x000fe400080f0c3f */
[----:B------:R-:W-:Y:S02]  /*2930*/  ISETP.GT.AND P0, PT, R3, 0x1, PT ;  /* 0x000000010300780c */ /* 0x000fe40003f04270 */
[----:B------:R-:W-:Y:S02]  /*2940*/  F2FP.F16.F32.PACK_AB R24, RZ, R24 ;  /* 0x00000018ff18723e */ /* 0x000fe400000000ff */
[----:B------:R-:W-:-:S03]  /*2950*/  ISETP.GT.AND P2, PT, R0, RZ, P0 ;  /* 0x000000ff0000720c */ /* 0x000fc60000744270 */
[----:B------:R0:W-:Y:S10]  /*2960*/  @P3 STG.E.U16 desc[UR36][R4.64], R24 ;  /* 0x0000001804003986 */ /* 0x0001f4000c101524 */
[----:B------:R-:W-:Y:S05]  /*2970*/  @!P2 BRA `(.L_x_36) ;  /* 0x000000000004a947 */ /* 0x000fea0003800000 */
[----:B------:R1:W5:Y:S02]  /*2980*/  LDG.E.LTC128B.U16 R19, desc[UR36][R6.64+0x2] ;  /* 0x0000022406137981 */ /* 0x000364000c1e1520 */
.L_x_36:
[----:B------:R-:W-:Y:S05]  /*2990*/  BSYNC B1 ;  /* 0x0000000000017941 */ /* 0x000fea0003800000 */
.L_x_35:
[----:B-----5:R-:W-:Y:S01]  /*29a0*/  HADD2.F32 R22, -RZ, R19.H0_H0 ;  /* 0x20000013ff167230 */ /* 0x020fe20000004100 */
[----:B------:R-:W-:Y:S01]  /*29b0*/  ISETP.GT.AND P1, PT, R0, 0x8, P1 ;  /* 0x000000080000780c */ /* 0x000fe20000f24270 */
[----:B------:R-:W-:-:S04]  /*29c0*/  IMAD.WIDE.U32 R20, R20, R58, R14 ;  /* 0x0000003a14147225 */ /* 0x000fc800078e000e */
[----:B------:R-:W-:Y:S01]  /*29d0*/  FMUL R22, R22, R41 ;  /* 0x0000002916167220 */ /* 0x000fe20000400000 */
[----:B------:R-:W-:Y:S01]  /*29e0*/  IMAD.IADD R55, R55, 0x1, R21 ;  /* 0x0000000137377824 */ /* 0x000fe200078e0215 */
[----:B------:R-:W-:Y:S02]  /*29f0*/  IADD3 R10, P3, R10, R20, RZ ;  /* 0x000000140a0a7210 */ /* 0x000fe40007f7e0ff */
[----:B------:R-:W-:-:S03]  /*2a00*/  FFMA R22, R25, R40, R22 ;  /* 0x0000002819167223 */ /* 0x000fc60000000016 */
[----:B------:R-:W-:Y:S01]  /*2a10*/  IMAD.X R11, R55, 0x1, R11, P3 ;  /* 0x00000001370b7824 */ /* 0x000fe200018e060b */
[C---:B------:R-:W-:Y:S02]  /*2a20*/  LEA R14, P3, R10.reuse, R60, 0x1 ;  /* 0x0000003c0a0e7211 */ /* 0x040fe400078608ff */
[----:B------:R-:W-:Y:S02]  /*2a30*/  F2FP.F16.F32.PACK_AB R22, RZ, R22 ;  /* 0x00000016ff16723e */ /* 0x000fe400000000ff */
[----:B------:R-:W-:-:S03]  /*2a40*/  LEA.HI.X R15, R10, R61, R11, 0x1, P3 ;  /* 0x0000003d0a0f7211 */ /* 0x000fc600018f0c0b */
[----:B------:R2:W-:Y:S04]  /*2a50*/  @P2 STG.E.U16 desc[UR36][R4.64+0x2], R22 ;  /* 0x0000021604002986 */ /* 0x0005e8000c101524 */
[----:B------:R-:W3:Y:S01]  /*2a60*/  @P1 LDG.E.LTC128B.U16 R19, desc[UR36][R14.64] ;  /* 0x000000240e131981 */ /* 0x000ee2000c1e1520 */
[----:B------:R-:W-:Y:S01]  /*2a70*/  IADD3 R12, P2, P3, R8, R20, R12 ;  /* 0x00000014080c7210 */ /* 0x000fe20007b5e00c */
[----:B------:R-:W-:Y:S01]  /*2a80*/  BSSY B1, `(.L_x_37) ;  /* 0x0000011000017945 */ /* 0x000fe20003800000 */
[C---:B------:R-:W-:Y:S02]  /*2a90*/  SHF.L.U64.HI R11, R56.reuse, 0x4, R57 ;  /* 0x00000004380b7819 */ /* 0x040fe40000010239 */
[----:B------:R-:W-:Y:S02]  /*2aa0*/  IADD3.X R13, R9, R55, R13, P2, P3 ;  /* 0x00000037090d7210 */ /* 0x000fe400017e640d */
[----:B------:R-:W-:-:S02]  /*2ab0*/  LEA R10, P2, R56, R4, 0x4 ;  /* 0x00000004380a7211 */ /* 0x000fc400078420ff */
[----:B------:R-:W-:Y:S01]  /*2ac0*/  ISETP.GT.AND P0, PT, R0, 0x8, P0 ;  /* 0x000000080000780c */ /* 0x000fe20000704270 */
[----:B------:R-:W-:-:S04]  /*2ad0*/  IMAD.WIDE.U32 R12, R17, R54, R12 ;  /* 0x00000036110c7225 */ /* 0x000fc800078e000c */
[----:B------:R-:W-:Y:S02]  /*2ae0*/  IMAD.X R11, R11, 0x1, R5, P2 ;  /* 0x000000010b0b7824 */ /* 0x000fe400010e0605 */
[----:B------:R-:W-:Y:S02]  /*2af0*/  IMAD.IADD R13, R51, 0x1, R13 ;  /* 0x00000001330d7824 */ /* 0x000fe400078e020d */
[----:B---3--:R-:W-:-:S05]  /*2b00*/  HADD2.F32 R8, -RZ, R19.H0_H0 ;  /* 0x20000013ff087230 */ /* 0x008fca0000004100 */
[----:B------:R-:W-:Y:S01]  /*2b10*/  FMUL R9, R8, R41 ;  /* 0x0000002908097220 */ /* 0x000fe20000400000 */
[----:B------:R-:W-:-:S03]  /*2b20*/  LEA R8, P3, R12, R60, 0x1 ;  /* 0x0000003c0c087211 */ /* 0x000fc600078608ff */
[----:B------:R-:W-:-:S05]  /*2b30*/  FFMA R9, R26, R40, R9 ;  /* 0x000000281a097223 */ /* 0x000fca0000000009 */
[----:B------:R-:W-:Y:S02]  /*2b40*/  F2FP.F16.F32.PACK_AB R14, RZ, R9 ;  /* 0x00000009ff0e723e */ /* 0x000fe400000000ff */
[----:B------:R-:W-:-:S03]  /*2b50*/  LEA.HI.X R9, R12, R61, R13, 0x1, P3 ;  /* 0x0000003d0c097211 */ /* 0x000fc600018f0c0d */
[----:B------:R2:W-:Y:S01]  /*2b60*/  @P1 STG.E.U16 desc[UR36][R10.64], R14 ;  /* 0x0000000e0a001986 */ /* 0x0005e2000c101524 */
[----:B------:R-:W-:Y:S05]  /*2b70*/  @!P0 BRA `(.L_x_38) ;  /* 0x0000000000048947 */ /* 0x000fea0003800000 */
[----:B------:R3:W5:Y:S02]  /*2b80*/  LDG.E.LTC128B.U16 R19, desc[UR36][R8.64+0x2] ;  /* 0x0000022408137981 */ /* 0x000764000c1e1520 */
.L_x_38:
[----:B------:R-:W-:Y:S05]  /*2b90*/  BSYNC B1 ;  /* 0x0000000000017941 */ /* 0x000fea0003800000 */
.L_x_37:
[----:B-----5:R-:W-:Y:S01]  /*2ba0*/  HADD2.F32 R12, -RZ, R19.H0_H0 ;  /* 0x20000013ff0c7230 */ /* 0x020fe20000004100 */
[----:B------:R-:W-:Y:S01]  /*2bb0*/  ISETP.GT.AND P1, PT, R3, 0x8, PT ;  /* 0x000000080300780c */ /* 0x000fe20003f24270 */
[----:B------:R-:W-:Y:S03]  /*2bc0*/  BSSY B1, `(.L_x_39) ;  /* 0x0000008000017945 */ /* 0x000fe60003800000 */
[----:B------:R-:W-:Y:S01]  /*2bd0*/  FMUL R12, R12, R41 ;  /* 0x000000290c0c7220 */ /* 0x000fe20000400000 */
[----:B------:R-:W-:-:S03]  /*2be0*/  ISETP.GT.AND P2, PT, R0, RZ, P1 ;  /* 0x000000ff0000720c */ /* 0x000fc60000f44270 */
[----:B------:R-:W-:-:S05]  /*2bf0*/  FFMA R12, R27, R40, R12 ;  /* 0x000000281b0c7223 */ /* 0x000fca000000000c */
[----:B------:R-:W-:-:S05]  /*2c00*/  F2FP.F16.F32.PACK_AB R12, RZ, R12 ;  /* 0x0000000cff0c723e */ /* 0x000fca00000000ff */
[----:B------:R4:W-:Y:S01]  /*2c10*/  @P0 STG.E.U16 desc[UR36][R10.64+0x2], R12 ;  /* 0x0000020c0a000986 */ /* 0x0009e2000c101524 */
[----:B------:R-:W-:Y:S05]  /*2c20*/  @!P2 BRA `(.L_x_40) ;  /* 0x000000000004a947 */ /* 0x000fea0003800000 */
[----:B------:R0:W5:Y:S02]  /*2c30*/  LDG.E.LTC128B.U16 R19, desc[UR36][R6.64+0x10] ;  /* 0x0000102406137981 */ /* 0x000164000c1e1520 */
.L_x_40:
[----:B------:R-:W-:Y:S05]  /*2c40*/  BSYNC B1 ;  /* 0x0000000000017941 */ /* 0x000fea0003800000 */
.L_x_39:
[----:B----45:R-:W-:Y:S01]  /*2c50*/  HADD2.F32 R12, -RZ, R19.H0_H0 ;  /* 0x20000013ff0c7230 */ /* 0x030fe20000004100 */
        /* <DEDUP_REMOVED lines=9> */
.L_x_42:
[----:B------:R-:W-:Y:S05]  /*2cf0*/  BSYNC B1 ;  /* 0x0000000000017941 */ /* 0x000fea0003800000 */
.L_x_41:
[----:B-----5:R-:W-:Y:S01]  /*2d00*/  HADD2.F32 R12, -RZ, R19.H0_H0 ;  /* 0x20000013ff0c7230 */ /* 0x020fe20000004100 */
[----:B------:R-:W-:Y:S01]  /*2d10*/  ISETP.GT.AND P1, PT, R0, 0x8, P1 ;  /* 0x000000080000780c */ /* 0x000fe20000f24270 */
[----:B------:R-:W-:Y:S03]  /*2d20*/  BSSY B1, `(.L_x_43) ;  /* 0x0000007000017945 */ /* 0x000fe60003800000 */
[----:B------:R-:W-:-:S04]  /*2d30*/  FMUL R12, R12, R41 ;  /* 0x000000290c0c7220 */ /* 0x000fc80000400000 */
[----:B------:R-:W-:-:S05]  /*2d40*/  FFMA R12, R29, R40, R12 ;  /* 0x000000281d0c7223 */ /* 0x000fca000000000c */
[----:B------:R-:W-:-:S05]  /*2d50*/  F2FP.F16.F32.PACK_AB R12, RZ, R12 ;  /* 0x0000000cff0c723e */ /* 0x000fca00000000ff */
[----:B------:R0:W-:Y:S01]  /*2d60*/  @P3 STG.E.U16 desc[UR36][R4.64+0x12], R12 ;  /* 0x0000120c04003986 */ /* 0x0001e2000c101524 */
[----:B------:R-:W-:Y:S05]  /*2d70*/  @!P1 BRA `(.L_x_44) ;  /* 0x0000000000049947 */ /* 0x000fea0003800000 */
[----:B------:R0:W5:Y:S02]  /*2d80*/  LDG.E.LTC128B.U16 R19, desc[UR36][R8.64+0x10] ;  /* 0x0000102408137981 */ /* 0x000164000c1e1520 */
.L_x_44:
[----:B------:R-:W-:Y:S05]  /*2d90*/  BSYNC B1 ;  /* 0x0000000000017941 */ /* 0x000fea0003800000 */
.L_x_43:
[----:B0----5:R-:W-:Y:S01]  /*2da0*/  HADD2.F32 R12, -RZ, R19.H0_H0 ;  /* 0x20000013ff0c7230 */ /* 0x021fe20000004100 */
[----:B------:R-:W-:Y:S01]  /*2db0*/  ISETP.GT.AND P0, PT, R0, 0x8, P0 ;  /* 0x000000080000780c */ /* 0x000fe20000704270 */
[----:B------:R-:W-:Y:S03]  /*2dc0*/  BSSY B1, `(.L_x_45) ;  /* 0x0000007000017945 */ /* 0x000fe60003800000 */
[----:B----4-:R-:W-:-:S04]  /*2dd0*/  FMUL R13, R12, R41 ;  /* 0x000000290c0d7220 */ /* 0x010fc80000400000 */
[----:B------:R-:W-:-:S05]  /*2de0*/  FFMA R13, R30, R40, R13 ;  /* 0x000000281e0d7223 */ /* 0x000fca000000000d */
[----:B------:R-:W-:-:S05]  /*2df0*/  F2FP.F16.F32.PACK_AB R13, RZ, R13 ;  /* 0x0000000dff0d723e */ /* 0x000fca00000000ff */
[----:B------:R0:W-:Y:S01]  /*2e00*/  @P1 STG.E.U16 desc[UR36][R10.64+0x10], R13 ;  /* 0x0000100d0a001986 */ /* 0x0001e2000c101524 */
[----:B------:R-:W-:Y:S05]  /*2e10*/  @!P0 BRA `(.L_x_46) ;  /* 0x0000000000048947 */ /* 0x000fea0003800000 */
[----:B------:R4:W5:Y:S02]  /*2e20*/  LDG.E.LTC128B.U16 R19, desc[UR36][R8.64+0x12] ;  /* 0x0000122408137981 */ /* 0x000964000c1e1520 */
.L_x_46:
[----:B------:R-:W-:Y:S05]  /*2e30*/  BSYNC B1 ;  /* 0x0000000000017941 */ /* 0x000fea0003800000 */
.L_x_45:
        /* <DEDUP_REMOVED lines=10> */
.L_x_48:
[----:B------:R-:W-:Y:S05]  /*2ee0*/  BSYNC B1 ;  /* 0x0000000000017941 */ /* 0x000fea0003800000 */
.L_x_47:
[----:B0----5:R-:W-:Y:S01]  /*2ef0*/  HADD2.F32 R12, -RZ, R19.H0_H0 ;  /* 0x20000013ff0c7230 */ /* 0x021fe20000004100 */
        /* <DEDUP_REMOVED lines=9> */
.L_x_50:
[----:B------:R-:W-:Y:S05]  /*2f90*/  BSYNC B1 ;  /* 0x0000000000017941 */ /* 0x000fea0003800000 */
.L_x_49:
        /* <DEDUP_REMOVED lines=9> */
.L_x_52:
[----:B------:R-:W-:Y:S05]  /*3030*/  BSYNC B1 ;  /* 0x0000000000017941 */ /* 0x000fea0003800000 */
.L_x_51:
[----:B0----5:R-:W-:Y:S01]  /*3040*/  HADD2.F32 R12, -RZ, R19.H0_H0 ;  /* 0x20000013ff0c7230 */ /* 0x021fe20000004100 */
        /* <DEDUP_REMOVED lines=8> */
.L_x_54:
[----:B------:R-:W-:Y:S05]  /*30d0*/  BSYNC B1 ;  /* 0x0000000000017941 */ /* 0x000fea0003800000 */
.L_x_53:
        /* <DEDUP_REMOVED lines=10> */
.L_x_56:
[----:B------:R-:W-:Y:S05]  /*3180*/  BSYNC B1 ;  /* 0x0000000000017941 */ /* 0x000fea0003800000 */
.L_x_55:
        /* <DEDUP_REMOVED lines=10> */
.L_x_58:
[----:B------:R-:W-:Y:S05]  /*3230*/  BSYNC B1 ;  /* 0x0000000000017941 */ /* 0x000fea0003800000 */
.L_x_57:
[----:B01---5:R-:W-:Y:S01]  /*3240*/  HADD2.F32 R6, -RZ, R19.H0_H0 ;  /* 0x20000013ff067230 */ /* 0x023fe20000004100 */
        /* <DEDUP_REMOVED lines=8> */
.L_x_60:
[----:B------:R-:W-:Y:S05]  /*32d0*/  BSYNC B1 ;  /* 0x0000000000017941 */ /* 0x000fea0003800000 */
.L_x_59:
[----:B0-2--5:R-:W-:Y:S01]  /*32e0*/  HADD2.F32 R4, -RZ, R19.H0_H0 ;  /* 0x20000013ff047230 */ /* 0x025fe20000004100 */
[----:B------:R-:W-:Y:S01]  /*32f0*/  ISETP.GT.AND P0, PT, R0, 0x8, P0 ;  /* 0x000000080000780c */ /* 0x000fe20000704270 */
[----:B------:R-:W-:Y:S01]  /*3300*/  @P1 IMAD.MOV.U32 R5, RZ, RZ, R11 ;  /* 0x000000ffff051224 */ /* 0x000fe200078e000b */
[----:B------:R-:W-:Y:S02]  /*3310*/  BSSY B1, `(.L_x_61) ;  /* 0x0000008000017945 */ /* 0x000fe40003800000 */
[----:B------:R-:W-:Y:S01]  /*3320*/  FMUL R3, R4, R41 ;  /* 0x0000002904037220 */ /* 0x000fe20000400000 */
[----:B------:R-:W-:-:S03]  /*3330*/  @P1 IMAD.MOV.U32 R4, RZ, RZ, R10 ;  /* 0x000000ffff041224 */ /* 0x000fc600078e000a */
[----:B------:R-:W-:-:S05]  /*3340*/  FFMA R3, R38, R40, R3 ;  /* 0x0000002826037223 */ /* 0x000fca0000000003 */
[----:B------:R-:W-:-:S05]  /*3350*/  F2FP.F16.F32.PACK_AB R3, RZ, R3 ;  /* 0x00000003ff03723e */ /* 0x000fca00000000ff */
[----:B------:R0:W-:Y:S01]  /*3360*/  @P1 STG.E.U16 desc[UR36][R4.64+0x30], R3 ;  /* 0x0000300304001986 */ /* 0x0001e2000c101524 */
[----:B------:R-:W-:Y:S05]  /*3370*/  @!P0 BRA `(.L_x_62) ;  /* 0x0000000000048947 */ /* 0x000fea0003800000 */
[----:B------:R2:W5:Y:S02]  /*3380*/  LDG.E.LTC128B.U16 R19, desc[UR36][R8.64+0x32] ;  /* 0x0000322408137981 */ /* 0x000564000c1e1520 */
.L_x_62:
[----:B------:R-:W-:Y:S05]  /*3390*/  BSYNC B1 ;  /* 0x0000000000017941 */ /* 0x000fea0003800000 */
.L_x_61:
[----:B------:R-:W-:Y:S05]  /*33a0*/  @!P0 BRA `(.L_x_63) ;  /* 0x0000000400508947 */ /* 0x000fea0003800000 */
[----:B-----5:R-:W-:-:S05]  /*33b0*/  HADD2.F32 R0, -RZ, R19.H0_H0 ;  /* 0x20000013ff007230 */ /* 0x020fca0000004100 */
[----:B------:R-:W-:-:S04]  /*33c0*/  FMUL R0, R0, R41 ;  /* 0x0000002900007220 */ /* 0x000fc80000400000 */
[----:B------:R-:W-:-:S05]  /*33d0*/  FFMA R0, R39, R40, R0 ;  /* 0x0000002827007223 */ /* 0x000fca0000000000 */
[----:B------:R-:W-:-:S05]  /*33e0*/  F2FP.F16.F32.PACK_AB R0, RZ, R0 ;  /* 0x00000000ff00723e */ /* 0x000fca00000000ff */
[----:B------:R0:W-:Y:S01]  /*33f0*/  STG.E.U16 desc[UR36][R10.64+0x32], R0 ;  /* 0x000032000a007986 */ /* 0x0001e2000c101524 */
[----:B------:R-:W-:Y:S05]  /*3400*/  BRA `(.L_x_63) ;  /* 0x0000000400387947 */ /* 0x000fea0003800000 */
.L_x_34:
[----:B------:R-:W-:Y:S01]  /*3410*/  ISETP.GT.AND P2, PT, R3, 0x1, PT ;  /* 0x000000010300780c */ /* 0x000fe20003f44270 */
[----:B------:R-:W-:Y:S01]  /*3420*/  ULDC.64 UR4, c[0x0][0x5c0] ;  /* 0x0001700000047ab9 */ /* 0x000fe20000000a00 */
[-C--:B------:R-:W-:Y:S01]  /*3430*/  FMUL R24, R24, R40.reuse ;  /* 0x0000002818187220 */ /* 0x080fe20000400000 */
[----:B------:R-:W-:Y:S01]  /*3440*/  LEA R4, P4, R50, UR4, 0x1 ;  /* 0x0000000432047c11 */ /* 0x000fe2000f8808ff */
[-C--:B------:R-:W-:Y:S01]  /*3450*/  FMUL R25, R25, R40.reuse ;  /* 0x0000002819197220 */ /* 0x080fe20000400000 */
[----:B------:R-:W-:Y:S01]  /*3460*/  ISETP.GT.AND P0, PT, R0, RZ, P2 ;  /* 0x000000ff0000720c */ /* 0x000fe20001704270 */
[----:B------:R-:W-:Y:S01]  /*3470*/  FMUL R26, R26, R40 ;  /* 0x000000281a1a7220 */ /* 0x000fe20000400000 */
[----:B------:R-:W-:Y:S01]  /*3480*/  F2FP.F16.F32.PACK_AB R24, RZ, R24 ;  /* 0x00000018ff18723e */ /* 0x000fe200000000ff */
[-C--:B------:R-:W-:Y:S01]  /*3490*/  FMUL R27, R27, R40.reuse ;  /* 0x000000281b1b7220 */ /* 0x080fe20000400000 */
[----:B------:R-:W-:Y:S01]  /*34a0*/  LEA.HI.X R5, R50, UR5, R63, 0x1, P4 ;  /* 0x0000000532057c11 */ /* 0x000fe2000a0f0c3f */
[-C--:B------:R-:W-:Y:S01]  /*34b0*/  FMUL R28, R28, R40.reuse ;  /* 0x000000281c1c7220 */ /* 0x080fe20000400000 */
[----:B------:R-:W-:Y:S01]  /*34c0*/  ISETP.GT.AND P4, PT, R3, 0x8, PT ;  /* 0x000000080300780c */ /* 0x000fe20003f84270 */
[-C--:B------:R-:W-:Y:S01]  /*34d0*/  FMUL R29, R29, R40.reuse ;  /* 0x000000281d1d7220 */ /* 0x080fe20000400000 */
[C---:B------:R-:W-:Y:S01]  /*34e0*/  ISETP.GT.AND P1, PT, R0.reuse, 0x8, P1 ;  /* 0x000000080000780c */ /* 0x040fe20000f24270 */
[----:B------:R-:W-:Y:S01]  /*34f0*/  @P3 STG.E.U16 desc[UR36][R4.64], R24 ;  /* 0x0000001804003986 */ /* 0x000fe2000c101524 */
[----:B------:R-:W-:Y:S01]  /*3500*/  ISETP.GT.AND P2, PT, R0, 0x8, P2 ;  /* 0x000000080000780c */ /* 0x000fe20001744270 */
[-C--:B------:R-:W-:Y:S01]  /*3510*/  FMUL R30, R30, R40.reuse ;  /* 0x000000281e1e7220 */ /* 0x080fe20000400000 */
[----:B------:R-:W-:Y:S01]  /*3520*/  F2FP.F16.F32.PACK_AB R25, RZ, R25 ;  /* 0x00000019ff19723e */ /* 0x000fe200000000ff */
[-C--:B------:R-:W-:Y:S01]  /*3530*/  FMUL R31, R31, R40.reuse ;  /* 0x000000281f1f7220 */ /* 0x080fe20000400000 */
[----:B------:R-:W-:Y:S01]  /*3540*/  ISETP.GT.AND P5, PT, R0, RZ, P4 ;  /* 0x000000ff0000720c */ /* 0x000fe200027a4270 */
[----:B------:R-:W-:Y:S01]  /*3550*/  FMUL R32, R32, R40 ;  /* 0x0000002820207220 */ /* 0x000fe20000400000 */
[C---:B------:R-:W-:Y:S01]  /*3560*/  SHF.L.U64.HI R57, R56.reuse, 0x4, R57 ;  /* 0x0000000438397819 */ /* 0x040fe20000010239 */
[----:B------:R-:W-:Y:S01]  /*3570*/  @P0 STG.E.U16 desc[UR36][R4.64+0x2], R25 ;  /* 0x0000021904000986 */ /* 0x000fe2000c101524 */
[----:B------:R-:W-:Y:S01]  /*3580*/  LEA R6, P3, R56, R4, 0x4 ;  /* 0x0000000438067211 */ /* 0x000fe200078620ff */
[----:B------:R-:W-:Y:S01]  /*3590*/  FMUL R33, R33, R40 ;  /* 0x0000002821217220 */ /* 0x000fe20000400000 */
[----:B------:R-:W-:Y:S01]  /*35a0*/  F2FP.F16.F32.PACK_AB R26, RZ, R26 ;  /* 0x0000001aff1a723e */ /* 0x000fe200000000ff */
[-C--:B------:R-:W-:Y:S01]  /*35b0*/  FMUL R34, R34, R40.reuse ;  /* 0x0000002822227220 */ /* 0x080fe20000400000 */
[----:B------:R-:W-:Y:S01]  /*35c0*/  ISETP.GT.AND P0, PT, R3, 0x9, PT ;  /* 0x000000090300780c */ /* 0x000fe20003f04270 */
[----:B------:R-:W-:Y:S01]  /*35d0*/  IMAD.X R7, R57, 0x1, R5, P3 ;  /* 0x0000000139077824 */ /* 0x000fe200018e0605 */
[----:B------:R-:W-:Y:S01]  /*35e0*/  F2FP.F16.F32.PACK_AB R27, RZ, R27 ;  /* 0x0000001bff1b723e */ /* 0x000fe200000000ff */
[----:B------:R-:W-:Y:S01]  /*35f0*/  FMUL R35, R35, R40 ;  /* 0x0000002823237220 */ /* 0x000fe20000400000 */
[----:B------:R-:W-:Y:S01]  /*3600*/  F2FP.F16.F32.PACK_AB R28, RZ, R28 ;  /* 0x0000001cff1c723e */ /* 0x000fe200000000ff */
[-C--:B------:R-:W-:Y:S01]  /*3610*/  FMUL R36, R36, R40.reuse ;  /* 0x0000002824247220 */ /* 0x080fe20000400000 */
[C---:B------:R-:W-:Y:S01]  /*3620*/  ISETP.GT.AND P3, PT, R0.reuse, RZ, P0 ;  /* 0x000000ff0000720c */ /* 0x040fe20000764270 */
[----:B------:R-:W-:Y:S01]  /*3630*/  @P1 STG.E.U16 desc[UR36][R6.64], R26 ;  /* 0x0000001a06001986 */ /* 0x000fe2000c101524 */
[----:B------:R-:W-:Y:S01]  /*3640*/  ISETP.GT.AND P4, PT, R0, 0x8, P4 ;  /* 0x000000080000780c */ /* 0x000fe20002784270 */
[----:B------:R-:W-:Y:S01]  /*3650*/  FMUL R37, R37, R40 ;  /* 0x0000002825257220 */ /* 0x000fe20000400000 */
[----:B------:R-:W-:Y:S01]  /*3660*/  F2FP.F16.F32.PACK_AB R29, RZ, R29 ;  /* 0x0000001dff1d723e */ /* 0x000fe200000000ff */
[----:B------:R-:W-:Y:S01]  /*3670*/  @P2 STG.E.U16 desc[UR36][R6.64+0x2], R27 ;  /* 0x0000021b06002986 */ /* 0x000fe2000c101524 */
[----:B------:R-:W-:Y:S01]  /*3680*/  F2FP.F16.F32.PACK_AB R30, RZ, R30 ;  /* 0x0000001eff1e723e */ /* 0x000fe200000000ff */
[-C--:B------:R-:W-:Y:S01]  /*3690*/  FMUL R38, R38, R40.reuse ;  /* 0x0000002826267220 */ /* 0x080fe20000400000 */
[----:B------:R-:W-:Y:S01]  /*36a0*/  F2FP.F16.F32.PACK_AB R31, RZ, R31 ;  /* 0x0000001fff1f723e */ /* 0x000fe200000000ff */
[----:B------:R-:W-:Y:S01]  /*36b0*/  @P5 STG.E.U16 desc[UR36][R4.64+0x10], R28 ;  /* 0x0000101c04005986 */ /* 0x000fe2000c101524 */
[----:B------:R-:W-:Y:S01]  /*36c0*/  ISETP.GT.AND P5, PT, R0, 0x8, P0 ;  /* 0x000000080000780c */ /* 0x000fe200007a4270 */
[----:B------:R-:W-:Y:S01]  /*36d0*/  FMUL R39, R39, R40 ;  /* 0x0000002827277220 */ /* 0x000fe20000400000 */
[C---:B------:R-:W-:Y:S01]  /*36e0*/  ISETP.GT.AND P2, PT, R3.reuse, 0x11, PT ;  /* 0x000000110300780c */ /* 0x040fe20003f44270 */
[----:B------:R-:W-:Y:S01]  /*36f0*/  @P3 STG.E.U16 desc[UR36][R4.64+0x12], R29 ;  /* 0x0000121d04003986 */ /* 0x000fe2000c101524 */
[----:B------:R-:W-:-:S02]  /*3700*/  ISETP.GT.AND P3, PT, R3, 0x10, PT ;  /* 0x000000100300780c */ /* 0x000fc40003f64270 */
[----:B------:R-:W-:Y:S01]  /*3710*/  F2FP.F16.F32.PACK_AB R32, RZ, R32 ;  /* 0x00000020ff20723e */ /* 0x000fe200000000ff */
[----:B------:R-:W-:Y:S01]  /*3720*/  @P4 STG.E.U16 desc[UR36][R6.64+0x10], R30 ;  /* 0x0000101e06004986 */ /* 0x000fe2000c101524 */
[C---:B------:R-:W-:Y:S02]  /*3730*/  ISETP.GT.AND P4, PT, R0.reuse, RZ, P2 ;  /* 0x000000ff0000720c */ /* 0x040fe40001784270 */
[----:B------:R-:W-:Y:S02]  /*3740*/  F2FP.F16.F32.PACK_AB R33, RZ, R33 ;  /* 0x00000021ff21723e */ /* 0x000fe400000000ff */
[C---:B------:R-:W-:Y:S01]  /*3750*/  ISETP.GT.AND P1, PT, R3.reuse, 0x18, PT ;  /* 0x000000180300780c */ /* 0x040fe20003f24270 */
[----:B------:R-:W-:Y:S01]  /*3760*/  @P5 STG.E.U16 desc[UR36][R6.64+0x12], R31 ;  /* 0x0000121f06005986 */ /* 0x000fe2000c101524 */
[----:B------:R-:W-:Y:S02]  /*3770*/  ISETP.GT.AND P5, PT, R0, RZ, P3 ;  /* 0x000000ff0000720c */ /* 0x000fe40001fa4270 */
[----:B------:R-:W-:-:S02]  /*3780*/  ISETP.GT.AND P0, PT, R3, 0x19, PT ;  /* 0x000000190300780c */ /* 0x000fc40003f04270 */
[C---:B------:R-:W-:Y:S02]  /*3790*/  ISETP.GT.AND P3, PT, R0.reuse, 0x8, P3 ;  /* 0x000000080000780c */ /* 0x040fe40001f64270 */
[C---:B------:R-:W-:Y:S02]  /*37a0*/  ISETP.GT.AND P2, PT, R0.reuse, 0x8, P2 ;  /* 0x000000080000780c */ /* 0x040fe40001744270 */
[----:B------:R-:W-:Y:S02]  /*37b0*/  F2FP.F16.F32.PACK_AB R34, RZ, R34 ;  /* 0x00000022ff22723e */ /* 0x000fe400000000ff */
[----:B------:R-:W-:Y:S02]  /*37c0*/  F2FP.F16.F32.PACK_AB R35, RZ, R35 ;  /* 0x00000023ff23723e */ /* 0x000fe400000000ff */
[----:B------:R-:W-:Y:S01]  /*37d0*/  F2FP.F16.F32.PACK_AB R36, RZ, R36 ;  /* 0x00000024ff24723e */ /* 0x000fe200000000ff */
[----:B------:R-:W-:Y:S01]  /*37e0*/  @P5 STG.E.U16 desc[UR36][R4.64+0x20], R32 ;  /* 0x0000202004005986 */ /* 0x000fe2000c101524 */
[----:B------:R-:W-:-:S02]  /*37f0*/  ISETP.GT.AND P5, PT, R0, RZ, P0 ;  /* 0x000000ff0000720c */ /* 0x000fc400007a4270 */
[C---:B------:R-:W-:Y:S01]  /*3800*/  ISETP.GT.AND P0, PT, R0.reuse, 0x8, P0 ;  /* 0x000000080000780c */ /* 0x040fe20000704270 */
[----:B------:R-:W-:Y:S01]  /*3810*/  @P4 STG.E.U16 desc[UR36][R4.64+0x22], R33 ;  /* 0x0000222104004986 */ /* 0x000fe2000c101524 */
[C---:B------:R-:W-:Y:S02]  /*3820*/  ISETP.GT.AND P4, PT, R0.reuse, RZ, P1 ;  /* 0x000000ff0000720c */ /* 0x040fe40000f84270 */
[----:B------:R-:W-:Y:S01]  /*3830*/  ISETP.GT.AND P1, PT, R0, 0x8, P1 ;  /* 0x000000080000780c */ /* 0x000fe20000f24270 */
[----:B------:R-:W-:Y:S01]  /*3840*/  @P3 STG.E.U16 desc[UR36][R6.64+0x20], R34 ;  /* 0x0000202206003986 */ /* 0x000fe2000c101524 */
[----:B------:R-:W-:Y:S02]  /*3850*/  F2FP.F16.F32.PACK_AB R37, RZ, R37 ;  /* 0x00000025ff25723e */ /* 0x000fe400000000ff */
[----:B------:R-:W-:Y:S01]  /*3860*/  F2FP.F16.F32.PACK_AB R38, RZ, R38 ;  /* 0x00000026ff26723e */ /* 0x000fe200000000ff */
[----:B------:R-:W-:Y:S01]  /*3870*/  @P2 STG.E.U16 desc[UR36][R6.64+0x22], R35 ;  /* 0x0000222306002986 */ /* 0x000fe2000c101524 */
[----:B------:R-:W-:-:S05]  /*3880*/  F2FP.F16.F32.PACK_AB R39, RZ, R39 ;  /* 0x00000027ff27723e */ /* 0x000fca00000000ff */
[----:B------:R-:W-:Y:S04]  /*3890*/  @P4 STG.E.U16 desc[UR36][R4.64+0x30], R36 ;  /* 0x0000302404004986 */ /* 0x000fe8000c101524 */
[----:B------:R0:W-:Y:S02]  /*38a0*/  @P5 STG.E.U16 desc[UR36][R4.64+0x32], R37 ;  /* 0x0000322504005986 */ /* 0x0001e4000c101524 */
[----:B0-----:R-:W-:Y:S02]  /*38b0*/  @P1 IMAD.MOV.U32 R4, RZ, RZ, R6 ;  /* 0x000000ffff041224 */ /* 0x001fe400078e0006 */
[----:B------:R-:W-:-:S05]  /*38c0*/  @P1 IMAD.MOV.U32 R5, RZ, RZ, R7 ;  /* 0x000000ffff051224 */ /* 0x000fca00078e0007 */
[----:B------:R0:W-:Y:S04]  /*38d0*/  @P1 STG.E.U16 desc[UR36][R4.64+0x30], R38 ;  /* 0x0000302604001986 */ /* 0x0001e8000c101524 */
[----:B------:R0:W-:Y:S02]  /*38e0*/  @P0 STG.E.U16 desc[UR36][R6.64+0x32], R39 ;  /* 0x0000322706000986 */ /* 0x0001e4000c101524 */
.L_x_63:
[----:B------:R-:W-:Y:S05]  /*38f0*/  BSYNC B0 ;  /* 0x0000000000007941 */ /* 0x000fea0003800000 */
.L_x_33:
[----:B0-----:R-:W2:Y:S01]  /*3900*/  LDL.64 R4, [R1] ;  /* 0x0000000001047983 */ /* 0x001ea20000100a00 */
[----:B------:R-:W-:Y:S01]  /*3910*/  ULDC.64 UR4, c[0x0][0x650] ;  /* 0x0001940000047ab9 */ /* 0x000fe20000000a00 */
[----:B------:R0:W-:Y:S01]  /*3920*/  SYNCS.ARRIVE.TRANS64.A1T0 RZ, [R48+UR47], RZ ;  /* 0x000000ff30ff79a7 */ /* 0x0001e2000810002f */
[----:B------:R-:W-:Y:S01]  /*3930*/  PRMT R0, RZ, 0x7610, R0 ;  /* 0x00007610ff007816 */ /* 0x000fe20000000000 */
[----:B-----5:R-:W-:Y:S02]  /*3940*/  IMAD.MOV.U32 R19, RZ, RZ, -0x1 ;  /* 0xffffffffff137424 */ /* 0x020fe400078e00ff */
[----:B------:R-:W-:Y:S02]  /*3950*/  IMAD.MOV.U32 R22, RZ, RZ, -0x1 ;  /* 0xffffffffff167424 */ /* 0x000fe400078e00ff */
[----:B------:R-:W-:Y:S01]  /*3960*/  IMAD.MOV.U32 R17, RZ, RZ, -0x1 ;  /* 0xffffffffff117424 */ /* 0x000fe200078e00ff */
[----:B--2---:R-:W-:-:S04]  /*3970*/  LEA R18, P0, R4, R18, 0x1 ;  /* 0x0000001204127211 */ /* 0x004fc800078008ff */
[----:B------:R-:W-:Y:S02]  /*3980*/  LEA.HI.X R2, R4, R2, R23, 0x1, P0 ;  /* 0x0000000204027211 */ /* 0x000fe400000f0c17 */
[----:B------:R-:W-:-:S04]  /*3990*/  ISETP.GE.U32.AND P0, PT, R18, UR4, PT ;  /* 0x0000000412007c0c */ /* 0x000fc8000bf06070 */
[----:B------:R-:W-:-:S13]  /*39a0*/  ISETP.GE.U32.AND.EX P0, PT, R2, UR5, PT, P0 ;  /* 0x0000000502007c0c */ /* 0x000fda000bf06100 */
[----:B0-----:R-:W-:Y:S05]  /*39b0*/  @P0 BRA `(.L_x_64) ;  /* 0x00000004006c0947 */ /* 0x001fea0003800000 */
[----:B------:R-:W0:Y:S01]  /*39c0*/  S2R R12, SR_CTAID.X ;  /* 0x00000000000c7919 */ /* 0x000e220000002500 */
[----:B------:R-:W2:Y:S01]  /*39d0*/  LDC.64 R10, c[0x0][0x628] ;  /* 0x00018a00ff0a7b82 */ /* 0x000ea20000000a00 */
[----:B------:R-:W-:Y:S01]  /*39e0*/  ULDC UR4, c[0x0][0x150] ;  /* 0x0000540000047ab9 */ /* 0x000fe20000000800 */
[----:B-1-34-:R-:W-:Y:S01]  /*39f0*/  IMAD.MOV.U32 R8, RZ, RZ, R18 ;  /* 0x000000ffff087224 */ /* 0x01afe200078e0012 */
[----:B------:R-:W1:Y:S01]  /*3a00*/  S2R R20, SR_CTAID.Y ;  /* 0x0000000000147919 */ /* 0x000e620000002600 */
[----:B------:R-:W-:-:S04]  /*3a10*/  IMAD.MOV.U32 R9, RZ, RZ, R2 ;  /* 0x000000ffff097224 */ /* 0x000fc800078e0002 */
[----:B------:R-:W3:Y:S08]  /*3a20*/  LDC R21, c[0x0][0x144] ;  /* 0x00005100ff157b82 */ /* 0x000ef00000000800 */
[----:B------:R-:W4:Y:S08]  /*3a30*/  LDC R0, c[0x0][0x630] ;  /* 0x00018c00ff007b82 */ /* 0x000f300000000800 */
[----:B------:R-:W1:Y:S01]  /*3a40*/  LDC.64 R14, c[0x0][0x620] ;  /* 0x00018800ff0e7b82 */ /* 0x000e620000000a00 */
[----:B--2---:R-:W-:-:S04]  /*3a50*/  ISETP.NE.U32.AND P0, PT, R10, RZ, PT ;  /* 0x000000ff0a00720c */ /* 0x004fc80003f05070 */
[----:B------:R-:W-:Y:S02]  /*3a60*/  ISETP.NE.AND.EX P0, PT, R11, RZ, PT, P0 ;  /* 0x000000ff0b00720c */ /* 0x000fe40003f05300 */
[----:B0-----:R-:W-:-:S05]  /*3a70*/  I2FP.F32.U32 R3, R12 ;  /* 0x0000000c00037245 */ /* 0x001fca0000201000 */
[----:B------:R-:W-:-:S04]  /*3a80*/  FMUL R3, R3, UR4 ;  /* 0x0000000403037c20 */ /* 0x000fc80008400000 */
[----:B------:R0:W2:Y:S02]  /*3a90*/  F2I.U32.TRUNC.NTZ R19, R3 ;  /* 0x0000000300137305 */ /* 0x0000a4000020f000 */
[----:B---34-:R-:W-:Y:S05]  /*3aa0*/  @!P0 BRA `(.L_x_65) ;  /* 0x0000000000288947 */ /* 0x018fea0003800000 */
        /* <DEDUP_REMOVED lines=10> */
.L_x_65:
[----:B------:R-:W3:Y:S01]  /*3b50*/  LDC.64 R26, c[0x0][0x640] ;  /* 0x00019000ff1a7b82 */ /* 0x000ee20000000a00 */
[-C--:B------:R-:W-:Y:S01]  /*3b60*/  SHF.R.U64 R17, R8, R0.reuse, R9 ;  /* 0x0000000008117219 */ /* 0x080fe20000001209 */
[----:B--2---:R-:W-:Y:S01]  /*3b70*/  IMAD.MOV R7, RZ, RZ, -R19 ;  /* 0x000000ffff077224 */ /* 0x004fe200078e0a13 */
[----:B------:R-:W-:Y:S01]  /*3b80*/  SHF.R.U32.HI R0, RZ, R0, R9 ;  /* 0x00000000ff007219 */ /* 0x000fe20000011609 */
[----:B------:R-:W-:Y:S01]  /*3b90*/  IMAD.MOV.U32 R19, RZ, RZ, R2 ;  /* 0x000000ffff137224 */ /* 0x000fe200078e0002 */
[----:B0-----:R-:W-:Y:S01]  /*3ba0*/  IADD3 R3, P0, RZ, -R17, RZ ;  /* 0x80000011ff037210 */ /* 0x001fe20007f1e0ff */
[----:B------:R-:W-:Y:S01]  /*3bb0*/  IMAD R22, R21, R7, R12 ;  /* 0x0000000715167224 */ /* 0x000fe200078e020c */
[----:B------:R-:W-:Y:S01]  /*3bc0*/  ULDC UR4, c[0x0][0x154] ;  /* 0x0000550000047ab9 */ /* 0x000fe20000000800 */
[----:B------:R-:W0:Y:S01]  /*3bd0*/  LDC R6, c[0x0][0x618] ;  /* 0x00018600ff067b82 */ /* 0x000e220000000800 */
[----:B------:R-:W-:Y:S02]  /*3be0*/  IMAD.MOV.U32 R7, RZ, RZ, 0x1 ;  /* 0x00000001ff077424 */ /* 0x000fe400078e00ff */
[----:B------:R-:W-:-:S04]  /*3bf0*/  IMAD.X R5, RZ, RZ, ~R0, P0 ;  /* 0x000000ffff057224 */ /* 0x000fc800000e0e00 */
[-C--:B-1----:R-:W-:Y:S01]  /*3c00*/  IMAD R0, R5, R14.reuse, RZ ;  /* 0x0000000e05007224 */ /* 0x082fe200078e02ff */
[----:B------:R-:W1:Y:S01]  /*3c10*/  LDC R8, c[0x0][0x608] ;  /* 0x00018200ff087b82 */ /* 0x000e620000000800 */
[----:B------:R-:W-:-:S04]  /*3c20*/  IMAD.WIDE.U32 R4, R3, R14, R18 ;  /* 0x0000000e03047225 */ /* 0x000fc800078e0012 */
[----:B------:R-:W-:Y:S01]  /*3c30*/  IMAD R3, R3, R15, R0 ;  /* 0x0000000f03037224 */ /* 0x000fe200078e0200 */
[----:B------:R-:W-:Y:S02]  /*3c40*/  I2FP.F32.U32 R0, R20 ;  /* 0x0000001400007245 */ /* 0x000fe40000201000 */
[----:B------:R-:W2:Y:S01]  /*3c50*/  LDC R24, c[0x0][0x658] ;  /* 0x00019600ff187b82 */ /* 0x000ea20000000800 */
[----:B------:R-:W-:Y:S01]  /*3c60*/  IMAD.IADD R3, R5, 0x1, R3 ;  /* 0x0000000105037824 */ /* 0x000fe200078e0203 */
[----:B---3--:R-:W-:Y:S01]  /*3c70*/  ISETP.NE.U32.AND P0, PT, R26, RZ, PT ;  /* 0x000000ff1a00720c */ /* 0x008fe20003f05070 */
[----:B------:R-:W-:Y:S01]  /*3c80*/  FMUL R0, R0, UR4 ;  /* 0x0000000400007c20 */ /* 0x000fe20008400000 */
[----:B------:R-:W-:Y:S02]  /*3c90*/  IMAD.MOV.U32 R5, RZ, RZ, -0x1 ;  /* 0xffffffffff057424 */ /* 0x000fe400078e00ff */
[----:B------:R-:W-:Y:S01]  /*3ca0*/  ISETP.NE.AND.EX P0, PT, R27, RZ, PT, P0 ;  /* 0x000000ff1b00720c */ /* 0x000fe20003f05300 */
[----:B------:R3:W4:Y:S01]  /*3cb0*/  F2I.U32.TRUNC.NTZ R13, R0 ;  /* 0x00000000000d7305 */ /* 0x000722000020f000 */
[----:B------:R-:W3:Y:S01]  /*3cc0*/  LDC R15, c[0x0][0x148] ;  /* 0x00005200ff0f7b82 */ /* 0x000ee20000000800 */
[----:B0-----:R-:W-:-:S02]  /*3cd0*/  SHF.R.U64 R12, R4, R6, R3 ;  /* 0x00000006040c7219 */ /* 0x001fc40000001203 */
[----:B------:R-:W-:-:S05]  /*3ce0*/  SHF.R.U32.HI R3, RZ, R6, R3 ;  /* 0x00000006ff037219 */ /* 0x000fca0000011603 */
[----:B------:R-:W0:Y:S01]  /*3cf0*/  LDC R21, c[0x0][0x600] ;  /* 0x00018000ff157b82 */ /* 0x000e220000000800 */
[-CC-:B-1----:R-:W-:Y:S02]  /*3d00*/  SHF.R.U64 R10, R12, R8.reuse, R3.reuse ;  /* 0x000000080c0a7219 */ /* 0x182fe40000001203 */
[----:B------:R-:W-:-:S05]  /*3d10*/  SHF.R.U32.HI R3, RZ, R8, R3 ;  /* 0x00000008ff037219 */ /* 0x000fca0000011603 */
[----:B------:R-:W1:Y:S01]  /*3d20*/  LDC R25, c[0x0][0x648] ;  /* 0x00019200ff197b82 */ /* 0x000e620000000800 */
[-C--:B--2---:R-:W-:Y:S02]  /*3d30*/  SHF.L.U32 R4, R5, R24.reuse, RZ ;  /* 0x0000001805047219 */ /* 0x084fe400000006ff */
[-CC-:B------:R-:W-:Y:S02]  /*3d40*/  SHF.R.U64 R14, R10, R24.reuse, R3.reuse ;  /* 0x000000180a0e7219 */ /* 0x180fe40000001203 */
[----:B------:R-:W-:Y:S02]  /*3d50*/  SHF.R.U32.HI R5, RZ, R24, R3 ;  /* 0x00000018ff057219 */ /* 0x000fe40000011603 */
[----:B------:R-:W-:Y:S01]  /*3d60*/  LOP3.LUT R19, RZ, R4, RZ, 0x33, !PT ;  /* 0x00000004ff137212 */ /* 0x000fe200078e33ff */
[----:B------:R-:W2:Y:S01]  /*3d70*/  LDC R28, c[0x0][0x638] ;  /* 0x00018e00ff1c7b82 */ /* 0x000ea20000000800 */
[----:B------:R-:W-:Y:S01]  /*3d80*/  SHF.L.U32 R24, R7, R24, RZ ;  /* 0x0000001807187219 */ /* 0x000fe200000006ff */
[----:B------:R-:W-:-:S06]  /*3d90*/  IMAD.MOV.U32 R4, RZ, RZ, R14 ;  /* 0x000000ffff047224 */ /* 0x000fcc00078e000e */
[----:B------:R-:W0:Y:S01]  /*3da0*/  LDC R29, c[0x0][0x610] ;  /* 0x00018400ff1d7b82 */ /* 0x000e220000000800 */
[----:B----4-:R-:W-:Y:S05]  /*3db0*/  @!P0 BRA `(.L_x_66) ;  /* 0x0000000000288947 */ /* 0x010fea0003800000 */
[----:B------:R-:W4:Y:S02]  /*3dc0*/  LDC R3, c[0x0][0x64c] ;  /* 0x00019300ff037b82 */ /* 0x000f240000000800 */
[----:B----4-:R-:W-:-:S05]  /*3dd0*/  IADD3 R3, P0, R14, R3, RZ ;  /* 0x000000030e037210 */ /* 0x010fca0007f1e0ff */
        /* <DEDUP_REMOVED lines=8> */
.L_x_66:
[----:B------:R-:W4:Y:S01]  /*3e60*/  LDC R3, c[0x0][0x65c] ;  /* 0x00019700ff037b82 */ /* 0x000f220000000800 */
[----:B-1-3--:R-:W-:Y:S01]  /*3e70*/  SHF.R.U64 R0, R4, R25, R5 ;  /* 0x0000001904007219 */ /* 0x00afe20000001205 */
[----:B0-----:R-:W-:Y:S01]  /*3e80*/  VIADD R5, R21, 0xffffffff ;  /* 0xffffffff15057836 */ /* 0x001fe20000000000 */
[----:B------:R-:W-:Y:S01]  /*3e90*/  LOP3.LUT R19, R10, R19, RZ, 0xc0, !PT ;  /* 0x000000130a137212 */ /* 0x000fe200078ec0ff */
[----:B------:R-:W-:-:S03]  /*3ea0*/  IMAD.MOV R13, RZ, RZ, -R13 ;  /* 0x000000ffff0d7224 */ /* 0x000fc600078e0a0d */
[----:B------:R-:W-:Y:S01]  /*3eb0*/  LOP3.LUT R5, R12, R5, RZ, 0xc0, !PT ;  /* 0x000000050c057212 */ /* 0x000fe200078ec0ff */
[----:B------:R-:W-:Y:S01]  /*3ec0*/  IMAD R19, R24, R0, R19 ;  /* 0x0000000018137224 */ /* 0x000fe200078e0213 */
[----:B----4-:R-:W-:Y:S01]  /*3ed0*/  ISETP.NE.AND P0, PT, R3, 0x1, PT ;  /* 0x000000010300780c */ /* 0x010fe20003f05270 */
[----:B------:R-:W-:-:S04]  /*3ee0*/  IMAD.MOV R3, RZ, RZ, -R0 ;  /* 0x000000ffff037224 */ /* 0x000fc800078e0a00 */
[----:B--2---:R-:W-:Y:S02]  /*3ef0*/  IMAD R0, R3, R28, R14 ;  /* 0x0000001c03007224 */ /* 0x004fe400078e020e */
[----:B------:R-:W-:Y:S02]  /*3f00*/  IMAD.MOV.U32 R3, RZ, RZ, 0x1 ;  /* 0x00000001ff037424 */ /* 0x000fe400078e00ff */
[----:B------:R-:W-:-:S03]  /*3f10*/  IMAD R4, R0, R21, R5 ;  /* 0x0000001500047224 */ /* 0x000fc600078e0205 */
[----:B------:R-:W-:Y:S01]  /*3f20*/  PRMT R0, R3, 0x7610, R0 ;  /* 0x0000761003007816 */ /* 0x000fe20000000000 */
[----:B------:R-:W-:-:S04]  /*3f30*/  @P0 IMAD R22, R15, R13, R20 ;  /* 0x0000000d0f160224 */ /* 0x000fc800078e0214 */
[----:B------:R-:W-:-:S05]  /*3f40*/  IMAD R19, R19, R29, R22 ;  /* 0x0000001d13137224 */ /* 0x000fca00078e0216 */
[----:B------:R-:W-:Y:S02]  /*3f50*/  SEL R22, R4, R19, !P0 ;  /* 0x0000001304167207 */ /* 0x000fe40004000000 */
[----:B------:R-:W-:-:S07]  /*3f60*/  SEL R19, R19, R4, !P0 ;  /* 0x0000000413137207 */ /* 0x000fce0004000000 */
.L_x_64:
[----:B------:R-:W-:Y:S02]  /*3f70*/  LOP3.LUT P0, RZ, R0, 0xff, RZ, 0xc0, !PT ;  /* 0x000000ff00ff7812 */ /* 0x000fe4000780c0ff */
[----:B------:R-:W-:-:S11]  /*3f80*/  LOP3.LUT R53, R53, 0x1, RZ, 0x3c, !PT ;  /* 0x0000000135357812 */ /* 0x000fd600078e3cff */
[----:B------:R-:W-:Y:S05]  /*3f90*/  @P0 BRA `(.L_x_67) ;  /* 0xffffffdc00880947 */ /* 0x000fea000383ffff */
[----:B------:R-:W-:Y:S05]  /*3fa0*/  EXIT ;  /* 0x000000000000794d */ /* 0x000fea0003800000 */
.L_x_14:
[----:B------:R-:W-:-:S08]  /*3fb0*/  ISETP.NE.AND P0, PT, R0, RZ, PT ;  /* 0x000000ff0000720c */ /* 0x000fd00003f05270 */
[----:B0-----:R-:W0:-:S00]  /*3fc0*/  USETMAXREG.DEALLOC.CTAPOOL 0x28 ;  /* 0x00000028000079c8 */ /* 0x001e0000080e0500 */
[----:B------:R-:W-:Y:S05]  /*3fd0*/  @P0 EXIT ;  /* 0x000000000000094d */ /* 0x000fea0003800000 */
[----:B0-----:R-:W-:Y:S01]  /*3fe0*/  LOP3.LUT P0, RZ, R8, 0xff, RZ, 0xc0, !PT ;  /* 0x000000ff08ff7812 */ /* 0x001fe2000780c0ff */
[----:B------:R-:W-:Y:S02]  /*3ff0*/  IMAD.MOV.U32 R0, RZ, RZ, 0x1 ;  /* 0x00000001ff007424 */ /* 0x000fe400078e00ff */
[----:B------:R-:W-:-:S10]  /*4000*/  IMAD.MOV.U32 R8, RZ, RZ, RZ ;  /* 0x000000ffff087224 */ /* 0x000fd400078e00ff */
[----:B------:R-:W-:Y:S05]  /*4010*/  @!P0 BRA `(.L_x_68) ;  /* 0x0000000c00188947 */ /* 0x000fea0003800000 */
[----:B------:R-:W-:Y:S01]  /*4020*/  LOP3.LUT P0, RZ, R4, 0x1f, RZ, 0xc0, !PT ;  /* 0x0000001f04ff7812 */ /* 0x000fe2000780c0ff */
[----:B------:R-:W-:Y:S01]  /*4030*/  ULDC UR5, c[0x0][0x658] ;  /* 0x0001960000057ab9 */ /* 0x000fe20000000800 */
[----:B------:R-:W-:Y:S01]  /*4040*/  UMOV UR6, 0xffffffff ;  /* 0xffffffff00067882 */ /* 0x000fe20000000000 */
[----:B------:R-:W-:Y:S01]  /*4050*/  BSSY B0, `(.L_x_68) ;  /* 0x00000c2000007945 */ /* 0x000fe20003800000 */
[----:B------:R-:W-:Y:S01]  /*4060*/  USHF.L.U32 UR6, UR6, UR5, URZ ;  /* 0x0000000506067299 */ /* 0x000fe2000800063f */
[C---:B------:R-:W-:Y:S01]  /*4070*/  ISETP.NE.AND P2, PT, R3.reuse, RZ, PT ;  /* 0x000000ff0300720c */ /* 0x040fe20003f45270 */
[----:B------:R-:W-:Y:S01]  /*4080*/  IMAD.MOV.U32 R9, RZ, RZ, 0x1 ;  /* 0x00000001ff097424 */ /* 0x000fe200078e00ff */
[----:B------:R-:W-:Y:S01]  /*4090*/  ISETP.NE.OR P0, PT, R3, RZ, !P0 ;  /* 0x000000ff0300720c */ /* 0x000fe20004705670 */
[----:B------:R-:W-:Y:S01]  /*40a0*/  IMAD.MOV.U32 R0, RZ, RZ, 0x1 ;  /* 0x00000001ff007424 */ /* 0x000fe200078e00ff */
[----:B------:R-:W-:Y:S01]  /*40b0*/  LOP3.LUT R3, R16, 0x2, RZ, 0xfc, !PT ;  /* 0x0000000210037812 */ /* 0x000fe200078efcff */
[----:B------:R-:W-:Y:S01]  /*40c0*/  IMAD.MOV.U32 R8, RZ, RZ, RZ ;  /* 0x000000ffff087224 */ /* 0x000fe200078e00ff */
[----:B------:R-:W-:Y:S01]  /*40d0*/  ULDC UR4, c[0x0][0x600] ;  /* 0x0001800000047ab9 */ /* 0x000fe20000000800 */
[----:B------:R-:W-:Y:S01]  /*40e0*/  UMOV UR7, 0x1 ;  /* 0x0000000100077882 */ /* 0x000fe20000000000 */
[----:B------:R-:W-:-:S02]  /*40f0*/  UIADD3 UR19, UR40, 0x1, URZ ;  /* 0x0000000128137890 */ /* 0x000fc4000fffe03f */
[----:B------:R-:W-:Y:S02]  /*4100*/  UIADD3 UR15, UR4, -0x1, URZ ;  /* 0xffffffff040f7890 */ /* 0x000fe4000fffe03f */
[----:B------:R-:W-:Y:S02]  /*4110*/  USHF.L.U32 UR17, UR7, UR5, URZ ;  /* 0x0000000507117299 */ /* 0x000fe4000800063f */
[----:B------:R-:W-:Y:S01]  /*4120*/  ULOP3.LUT UR16, URZ, UR6, URZ, 0x33, !UPT ;  /* 0x000000063f107292 */ /* 0x000fe2000f8e333f */
[----:B------:R-:W-:-:S11]  /*4130*/  ULDC.64 UR20, c[0x0][0x198] ;  /* 0x0000660000147ab9 */ /* 0x000fd60000000a00 */
.L_x_80:
[----:B------:R-:W-:-:S03]  /*4140*/  UMOV UR4, 0xffffffff ;  /* 0xffffffff00047882 */ /* 0x000fc60000000000 */
[----:B------:R-:W-:Y:S05]  /*4150*/  BRA.DIV UR4, `(.L_x_69) ;  /* 0x0000001204007947 */ /* 0x000fea000b800000 */
[----:B------:R-:W-:-:S13]  /*4160*/  ELECT P6, URZ, PT ;  /* 0x00000000003f782f */ /* 0x000fda00038c0000 */
.L_x_94:
[----:B------:R-:W0:Y:S01]  /*4170*/  LDC R4, c[0x0][0x28c] ;  /* 0x0000a300ff047b82 */ /* 0x000e220000000800 */
[----:B------:R-:W-:Y:S01]  /*4180*/  BSSY B1, `(.L_x_70) ;  /* 0x0000037000017945 */ /* 0x000fe20003800000 */
[----:B0-----:R-:W-:-:S13]  /*4190*/  ISETP.LT.OR P6, PT, R4, 0x1, !P6 ;  /* 0x000000010400780c */ /* 0x001fda00077c1670 */
[----:B------:R-:W-:Y:S05]  /*41a0*/  @P6 BRA `(.L_x_71) ;  /* 0x0000000000d06947 */ /* 0x000fea0003800000 */
[----:B------:R-:W-:Y:S02]  /*41b0*/  IMAD.SHL.U32 R22, R22, 0x20, RZ ;  /* 0x0000002016167824 */ /* 0x000fe400078e00ff */
[----:B------:R-:W-:Y:S02]  /*41c0*/  IMAD.SHL.U32 R19, R19, 0x40, RZ ;  /* 0x0000004013137824 */ /* 0x000fe400078e00ff */
[----:B------:R-:W-:Y:S02]  /*41d0*/  IMAD.MOV.U32 R12, RZ, RZ, RZ ;  /* 0x000000ffff0c7224 */ /* 0x000fe400078e00ff */
[----:B------:R-:W-:Y:S02]  /*41e0*/  IMAD.U32 R13, RZ, RZ, UR19 ;  /* 0x00000013ff0d7e24 */ /* 0x000fe4000f8e00ff */
[----:B------:R-:W-:Y:S02]  /*41f0*/  IMAD.MOV.U32 R4, RZ, RZ, R0 ;  /* 0x000000ffff047224 */ /* 0x000fe400078e0000 */
[----:B------:R-:W-:-:S07]  /*4200*/  IMAD.MOV.U32 R5, RZ, RZ, R8 ;  /* 0x000000ffff057224 */ /* 0x000fce00078e0008 */
.L_x_75:
[----:B------:R-:W0:Y:S01]  /*4210*/  S2R R7, SR_CgaCtaId ;  /* 0x0000000000077919 */ /* 0x000e220000008800 */
[----:B------:R-:W-:-:S04]  /*4220*/  MOV R6, 0x400 ;  /* 0x0000040000067802 */ /* 0x000fc80000000f00 */
[----:B0-----:R-:W-:Y:S02]  /*4230*/  LEA R10, R7, R6, 0x18 ;  /* 0x00000006070a7211 */ /* 0x001fe400078ec0ff */
[----:B------:R-:W-:Y:S01]  /*4240*/  SHF.L.U32 R6, R4, 0x1f, RZ ;  /* 0x0000001f04067819 */ /* 0x000fe200000006ff */
[----:B------:R-:W0:Y:S02]  /*4250*/  @!P2 LDC R7, c[0x0][0x500] ;  /* 0x00014000ff07ab82 */ /* 0x000e240000000800 */
[----:B------:R-:W-:-:S04]  /*4260*/  IMAD R11, R5, 0x8, R10 ;  /* 0x00000008050b7824 */ /* 0x000fc800078e020a */
[----:B------:R-:W1:Y:S02]  /*4270*/  SYNCS.PHASECHK.TRANS64.TRYWAIT P1, [R11+URZ+0x258], R6 ;  /* 0x000258060b0075a7 */ /* 0x000e64000802017f */
[----:B-1----:R-:W-:Y:S05]  /*4280*/  @!P1 BRA `(.L_x_72) ;  /* 0x0000000c00d49947 */ /* 0x002fea0003800000 */
.L_x_95:
[----:B-1----:R-:W-:Y:S01]  /*4290*/  PRMT R6, R3, 0x9910, RZ ;  /* 0x0000991003067816 */ /* 0x002fe200000000ff */
[----:B0-----:R0:W-:Y:S03]  /*42a0*/  @!P2 SYNCS.ARRIVE.TRANS64 RZ, [R11+URZ], R7 ;  /* 0x000000070bffa9a7 */ /* 0x0011e6000800003f */
[----:B------:R-:W-:-:S13]  /*42b0*/  ISETP.NE.AND P1, PT, R6, 0x2, PT ;  /* 0x000000020600780c */ /* 0x000fda0003f25270 */
[----:B0-----:R-:W-:Y:S05]  /*42c0*/  @P1 BRA `(.L_x_73) ;  /* 0x0000000000041947 */ /* 0x001fea0003800000 */
[----:B------:R-:W-:Y:S01]  /*42d0*/  BPT.TRAP 0x1 ;  /* 0x000000040000795c */ /* 0x000fe20000300000 */
.L_x_73:
[----:B------:R-:W-:Y:S05]  /*42e0*/  @P0 BRA `(.L_x_74) ;  /* 0x0000000000040947 */ /* 0x000fea0003800000 */
[----:B------:R-:W-:Y:S01]  /*42f0*/  BPT.TRAP 0x1 ;  /* 0x000000040000795c */ /* 0x000fe20000300000 */
.L_x_74:
[--C-:B------:R-:W-:Y:S01]  /*4300*/  IMAD R6, R5, 0x800, R10.reuse ;  /* 0x0000080005067824 */ /* 0x100fe200078e020a */
[----:B------:R-:W-:Y:S01]  /*4310*/  R2UR UR9, R11 ;  /* 0x000000000b0972ca */ /* 0x000fe200000e0000 */
[----:B------:R-:W-:Y:S01]  /*4320*/  IMAD R10, R5, 0x400, R10 ;  /* 0x00000400050a7824 */ /* 0x000fe200078e020a */
[----:B------:R-:W-:Y:S01]  /*4330*/  UIADD3 UR4, UP0, UR20, 0xf0, URZ ;  /* 0x000000f014047890 */ /* 0x000fe2000ff1e03f */
[----:B------:R-:W-:Y:S01]  /*4340*/  VIADD R13, R13, 0xffffffff ;  /* 0xffffffff0d0d7836 */ /* 0x000fe20000000000 */
[----:B------:R-:W-:Y:S01]  /*4350*/  R2UR UR5, R6 ;  /* 0x00000000060572ca */ /* 0x000fe200000e0000 */
[----:B------:R-:W-:Y:S01]  /*4360*/  UIADD3 UR22, UP1, UR20, 0x1f0, URZ ;  /* 0x000001f014167890 */ /* 0x000fe2000ff3e03f */
[----:B------:R-:W-:Y:S01]  /*4370*/  R2UR UR8, R10 ;  /* 0x000000000a0872ca */ /* 0x000fe200000e0000 */
[----:B------:R-:W-:Y:S01]  /*4380*/  VIADD R5, R5, 0x1 ;  /* 0x0000000105057836 */ /* 0x000fe20000000000 */
[----:B------:R-:W-:Y:S01]  /*4390*/  R2UR UR11, R19 ;  /* 0x00000000130b72ca */ /* 0x000fe200000e0000 */
[----:B------:R-:W-:Y:S01]  /*43a0*/  UIADD3.X UR23, URZ, UR21, URZ, UP1, !UPT ;  /* 0x000000153f177290 */ /* 0x000fe20008ffe43f */
[----:B------:R-:W-:Y:S01]  /*43b0*/  R2UR UR10, R12 ;  /* 0x000000000c0a72ca */ /* 0x000fe200000e0000 */
[----:B------:R-:W-:Y:S01]  /*43c0*/  UMOV UR6, 0x0 ;  /* 0x0000000000067882 */ /* 0x000fe20000000000 */
[----:B------:R-:W-:Y:S01]  /*43d0*/  R2UR UR12, R17 ;  /* 0x00000000110c72ca */ /* 0x000fe200000e0000 */
[----:B------:R-:W-:Y:S01]  /*43e0*/  UMOV UR7, 0x10000000 ;  /* 0x1000000000077882 */ /* 0x000fe20000000000 */
[----:B------:R-:W-:Y:S01]  /*43f0*/  R2UR UR18, R22 ;  /* 0x00000000161272ca */ /* 0x000fe200000e0000 */
[----:B------:R-:W-:Y:S01]  /*4400*/  VIADD R12, R12, 0x10 ;  /* 0x000000100c0c7836 */ /* 0x000fe20000000000 */
[----:B------:R-:W-:Y:S01]  /*4410*/  ISETP.GT.AND P3, PT, R13, 0x1, PT ;  /* 0x000000010d00780c */ /* 0x000fe20003f64270 */
[----:B------:R-:W-:Y:S01]  /*4420*/  UIADD3 UR13, UR5, 0x580, URZ ;  /* 0x00000580050d7890 */ /* 0x000fe2000fffe03f */
[----:B------:R-:W-:Y:S01]  /*4430*/  ISETP.NE.AND P1, PT, R5, 0x4b, PT ;  /* 0x0000004b0500780c */ /* 0x000fe20003f25270 */
[----:B------:R-:W-:-:S02]  /*4440*/  UIADD3.X UR5, URZ, UR21, URZ, UP0, !UPT ;  /* 0x000000153f057290 */ /* 0x000fc400087fe43f */
[----:B------:R-:W-:Y:S01]  /*4450*/  UIADD3 UR14, UR8, 0x25d80, URZ ;  /* 0x00025d80080e7890 */ /* 0x000fe2000fffe03f */
[----:B------:R-:W-:Y:S02]  /*4460*/  SEL R7, RZ, 0x1, P1 ;  /* 0x00000001ff077807 */ /* 0x000fe40000800000 */
[----:B------:R-:W-:Y:S01]  /*4470*/  UMOV UR8, UR13 ;  /* 0x0000000d00087c82 */ /* 0x000fe20008000000 */
[----:B------:R-:W-:Y:S02]  /*4480*/  SEL R5, R5, RZ, P1 ;  /* 0x000000ff05057207 */ /* 0x000fe40000800000 */
[----:B------:R-:W-:Y:S01]  /*4490*/  LOP3.LUT R4, R4, R7, RZ, 0x3c, !PT ;  /* 0x0000000704047212 */ /* 0x000fe200078e3cff */
[----:B------:R0:W-:Y:S02]  /*44a0*/  UTMALDG.3D [UR8], [UR4], desc[UR6] ;  /* 0x00000608040075b4 */ /* 0x0001e40008011000 */
[----:B0-----:R-:W-:Y:S01]  /*44b0*/  UMOV UR8, UR14 ;  /* 0x0000000e00087c82 */ /* 0x001fe20008000000 */
[----:B------:R-:W-:-:S02]  /*44c0*/  UMOV UR11, UR18 ;  /* 0x00000012000b7c82 */ /* 0x000fc40008000000 */
[----:B------:R0:W-:Y:S02]  /*44d0*/  UTMALDG.3D [UR8], [UR22], desc[UR6] ;  /* 0x00000608160075b4 */ /* 0x0001e40008011000 */
[----:B0-----:R-:W-:Y:S05]  /*44e0*/  @P3 BRA `(.L_x_75) ;  /* 0xfffffffc00483947 */ /* 0x001fea000383ffff */
.L_x_71:
[----:B------:R-:W-:Y:S05]  /*44f0*/  BSYNC B1 ;  /* 0x0000000000017941 */ /* 0x000fea0003800000 */
.L_x_70:
[----:B------:R-:W2:Y:S01]  /*4500*/  LDL.64 R10, [R1] ;  /* 0x00000000010a7983 */ /* 0x000ea20000100a00 */
[----:B------:R-:W-:Y:S01]  /*4510*/  LOP3.LUT P4, RZ, R9, 0xff, RZ, 0xc0, !PT ;  /* 0x000000ff09ff7812 */ /* 0x000fe2000788c0ff */
[----:B------:R-:W-:Y:S01]  /*4520*/  VIADD R8, R8, UR40 ;  /* 0x0000002808087c36 */ /* 0x000fe20008000000 */
[----:B------:R-:W-:Y:S01]  /*4530*/  ULDC.64 UR4, c[0x0][0x650] ;  /* 0x0001940000047ab9 */ /* 0x000fe20000000a00 */
[----:B------:R-:W-:Y:S01]  /*4540*/  IMAD.U32 R7, RZ, RZ, UR40 ;  /* 0x00000028ff077e24 */ /* 0x000fe2000f8e00ff */
[----:B------:R-:W-:Y:S01]  /*4550*/  UISETP.GE.U32.AND UP0, UPT, UR40, 0x4b, UPT ;  /* 0x0000004b2800788c */ /* 0x000fe2000bf06070 */
[----:B------:R-:W-:Y:S01]  /*4560*/  BSSY B1, `(.L_x_76) ;  /* 0x000006e000017945 */ /* 0x000fe20003800000 */
[----:B------:R-:W-:Y:S01]  /*4570*/  ISETP.GT.U32.AND P1, PT, R8, 0x4a, PT ;  /* 0x0000004a0800780c */ /* 0x000fe20003f24070 */
[----:B------:R-:W-:Y:S01]  /*4580*/  IMAD.MOV.U32 R19, RZ, RZ, -0x1 ;  /* 0xffffffffff137424 */ /* 0x000fe200078e00ff */
[----:B------:R-:W-:Y:S01]  /*4590*/  PRMT R9, RZ, 0x7610, R9 ;  /* 0x00007610ff097816 */ /* 0x000fe20000000009 */
[----:B------:R-:W-:Y:S01]  /*45a0*/  IMAD.MOV.U32 R22, RZ, RZ, -0x1 ;  /* 0xffffffffff167424 */ /* 0x000fe200078e00ff */
[----:B------:R-:W-:Y:S01]  /*45b0*/  ISETP.LT.U32.AND P1, PT, R7, 0x4b, P1 ;  /* 0x0000004b0700780c */ /* 0x000fe20000f21070 */
[----:B------:R-:W-:Y:S01]  /*45c0*/  IMAD.MOV.U32 R17, RZ, RZ, -0x1 ;  /* 0xffffffffff117424 */ /* 0x000fe200078e00ff */
[----:B------:R-:W-:Y:S01]  /*45d0*/  PLOP3.LUT P3, PT, PT, PT, UP0, 0x80, 0x0 ;  /* 0x000000000000781c */ /* 0x000fe20003f6f008 */
[----:B------:R-:W0:Y:S01]  /*45e0*/  @P4 S2R R5, SR_CgaCtaId ;  /* 0x0000000000054919 */ /* 0x000e220000008800 */
[----:B------:R-:W-:-:S04]  /*45f0*/  @P4 MOV R4, 0x400 ;  /* 0x0000040000044802 */ /* 0x000fc80000000f00 */
[----:B0-----:R-:W-:Y:S01]  /*4600*/  @P4 LEA R6, R5, R4, 0x18 ;  /* 0x0000000405064211 */ /* 0x001fe200078ec0ff */
[----:B------:R-:W-:-:S03]  /*4610*/  IMAD.WIDE.U32 R4, R8, 0x1b4e81b5, RZ ;  /* 0x1b4e81b508047825 */ /* 0x000fc600078e00ff */
[----:B------:R0:W-:Y:S02]  /*4620*/  @P4 SYNCS.ARRIVE.TRANS64.A1T0 RZ, [R6+URZ+0x4e8], RZ ;  /* 0x0004e8ff06ff49a7 */ /* 0x0001e4000810003f */
[----:B------:R-:W-:Y:S02]  /*4630*/  SHF.R.U32.HI R7, RZ, 0x3, R5 ;  /* 0x00000003ff077819 */ /* 0x000fe40000011605 */
[----:B------:R-:W-:Y:S02]  /*4640*/  SEL R5, RZ, 0x1, !P1 ;  /* 0x00000001ff057807 */ /* 0x000fe40004800000 */
[----:B------:R-:W-:Y:S01]  /*4650*/  PRMT R4, RZ, 0x7610, R4 ;  /* 0x00007610ff047816 */ /* 0x000fe20000000004 */
[----:B------:R-:W-:Y:S01]  /*4660*/  IMAD R8, R7, -0x4b, R8 ;  /* 0xffffffb507087824 */ /* 0x000fe200078e0208 */
[----:B------:R-:W-:-:S04]  /*4670*/  LOP3.LUT R0, R0, R5, RZ, 0x3c, !PT ;  /* 0x0000000500007212 */ /* 0x000fc800078e3cff */
[----:B------:R-:W-:Y:S02]  /*4680*/  @P3 LOP3.LUT R0, R0, 0x1, R7, 0x78, !PT ;  /* 0x0000000100003812 */ /* 0x000fe400078e7807 */
[----:B--2---:R-:W-:-:S04]  /*4690*/  IADD3 R18, P4, R18, R10, RZ ;  /* 0x0000000a12127210 */ /* 0x004fc80007f9e0ff */
[----:B------:R-:W-:Y:S01]  /*46a0*/  ISETP.GE.U32.AND P1, PT, R18, UR4, PT ;  /* 0x0000000412007c0c */ /* 0x000fe2000bf26070 */
[----:B------:R-:W-:-:S05]  /*46b0*/  IMAD.X R2, R2, 0x1, R23, P4 ;  /* 0x0000000102027824 */ /* 0x000fca00020e0617 */
[----:B------:R-:W-:-:S13]  /*46c0*/  ISETP.GE.U32.AND.EX P1, PT, R2, UR5, PT, P1 ;  /* 0x0000000502007c0c */ /* 0x000fda000bf26110 */
[----:B0-----:R-:W-:Y:S05]  /*46d0*/  @P1 BRA `(.L_x_77) ;  /* 0x0000000400581947 */ /* 0x001fea0003800000 */
[----:B------:R-:W0:Y:S01]  /*46e0*/  S2R R11, SR_CTAID.X ;  /* 0x00000000000b7919 */ /* 0x000e220000002500 */
[----:B------:R-:W-:Y:S01]  /*46f0*/  ULDC.64 UR4, c[0x0][0x628] ;  /* 0x00018a0000047ab9 */ /* 0x000fe20000000a00 */
[----:B------:R-:W1:Y:S01]  /*4700*/  LDC R12, c[0x0][0x144] ;  /* 0x00005100ff0c7b82 */ /* 0x000e620000000800 */
[----:B------:R-:W-:Y:S01]  /*4710*/  ISETP.NE.U32.AND P1, PT, RZ, UR4, PT ;  /* 0x00000004ff007c0c */ /* 0x000fe2000bf25070 */
[----:B------:R-:W2:Y:S01]  /*4720*/  S2R R10, SR_CTAID.Y ;  /* 0x00000000000a7919 */ /* 0x000ea20000002600 */
[----:B------:R-:W-:Y:S01]  /*4730*/  ULDC UR6, c[0x0][0x150] ;  /* 0x0000540000067ab9 */ /* 0x000fe20000000800 */
[----:B------:R-:W-:Y:S01]  /*4740*/  ULDC UR7, c[0x0][0x630] ;  /* 0x00018c0000077ab9 */ /* 0x000fe20000000800 */
[----:B------:R-:W-:Y:S01]  /*4750*/  ISETP.NE.AND.EX P1, PT, RZ, UR5, PT, P1 ;  /* 0x00000005ff007c0c */ /* 0x000fe2000bf25310 */
[----:B------:R-:W-:Y:S01]  /*4760*/  IMAD.MOV.U32 R4, RZ, RZ, R18 ;  /* 0x000000ffff047224 */ /* 0x000fe200078e0012 */
[----:B0-----:R-:W-:-:S05]  /*4770*/  I2FP.F32.U32 R5, R11 ;  /* 0x0000000b00057245 */ /* 0x001fca0000201000 */
[----:B------:R-:W-:Y:S01]  /*4780*/  FMUL R14, R5, UR6 ;  /* 0x00000006050e7c20 */ /* 0x000fe20008400000 */
[----:B------:R-:W-:-:S05]  /*4790*/  IMAD.MOV.U32 R5, RZ, RZ, R2 ;  /* 0x000000ffff057224 */ /* 0x000fca00078e0002 */
[----:B--2---:R-:W-:Y:S05]  /*47a0*/  @!P1 BRA `(.L_x_78) ;  /* 0x0000000000289947 */ /* 0x004fea0003800000 */
[----:B------:R-:W-:Y:S02]  /*47b0*/  ULDC UR6, c[0x0][0x634] ;  /* 0x00018d0000067ab9 */ /* 0x000fe40000000800 */
[----:B------:R-:W-:-:S05]  /*47c0*/  IADD3 R5, P1, R18, UR6, RZ ;  /* 0x0000000612057c10 */ /* 0x000fca000ff3e0ff */
[----:B------:R-:W-:-:S04]  /*47d0*/  IMAD.X R13, RZ, RZ, R2, P1 ;  /* 0x000000ffff0d7224 */ /* 0x000fc800008e0602 */
[----:B------:R-:W-:-:S04]  /*47e0*/  IMAD.WIDE.U32 R6, R13, UR4, RZ ;  /* 0x000000040d067c25 */ /* 0x000fc8000f8e00ff */
[----:B------:R-:W-:-:S04]  /*47f0*/  IMAD.WIDE.U32 R6, P1, R5, UR5, R6 ;  /* 0x0000000505067c25 */ /* 0x000fc8000f820006 */
[----:B------:R-:W-:-:S04]  /*4800*/  IMAD.WIDE.U32 R4, R5, UR4, RZ ;  /* 0x0000000405047c25 */ /* 0x000fc8000f8e00ff */
[----:B------:R-:W-:Y:S01]  /*4810*/  IMAD.MOV.U32 R4, RZ, RZ, R7 ;  /* 0x000000ffff047224 */ /* 0x000fe200078e0007 */
[----:B------:R-:W-:Y:S01]  /*4820*/  IADD3 RZ, P3, R5, R6, RZ ;  /* 0x0000000605ff7210 */ /* 0x000fe20007f7e0ff */
[----:B------:R-:W-:-:S04]  /*4830*/  IMAD.X R5, RZ, RZ, RZ, P1 ;  /* 0x000000ffff057224 */ /* 0x000fc800008e06ff */
[----:B------:R-:W-:-:S08]  /*4840*/  IMAD.WIDE.U32.X R4, R13, UR5, R4, P3 ;  /* 0x000000050d047c25 */ /* 0x000fd000098e0404 */
.L_x_78:
[--C-:B------:R-:W-:Y:S01]  /*4850*/  SHF.R.U64 R17, R4, UR7, R5.reuse ;  /* 0x0000000704117c19 */ /* 0x100fe20008001205 */
[----:B------:R-:W0:Y:S01]  /*4860*/  F2I.U32.TRUNC.NTZ R14, R14 ;  /* 0x0000000e000e7305 */ /* 0x000e22000020f000 */
[----:B------:R-:W-:Y:S01]  /*4870*/  SHF.R.U32.HI R4, RZ, UR7, R5 ;  /* 0x00000007ff047c19 */ /* 0x000fe20008011605 */
[----:B------:R-:W-:Y:S01]  /*4880*/  ULDC.64 UR4, c[0x0][0x620] ;  /* 0x0001880000047ab9 */ /* 0x000fe20000000a00 */
[----:B------:R-:W-:Y:S01]  /*4890*/  IADD3 R7, P1, RZ, -R17, RZ ;  /* 0x80000011ff077210 */ /* 0x000fe20007f3e0ff */
[----:B------:R-:W-:Y:S01]  /*48a0*/  IMAD.MOV.U32 R5, RZ, RZ, R2 ;  /* 0x000000ffff057224 */ /* 0x000fe200078e0002 */
[----:B------:R-:W-:Y:S01]  /*48b0*/  ULDC.64 UR6, c[0x0][0x640] ;  /* 0x0001900000067ab9 */ /* 0x000fe20000000a00 */
[----:B------:R-:W2:Y:S02]  /*48c0*/  LDC R15, c[0x0][0x148] ;  /* 0x00005200ff0f7b82 */ /* 0x000ea40000000800 */
[----:B------:R-:W-:Y:S01]  /*48d0*/  IMAD.X R4, RZ, RZ, ~R4, P1 ;  /* 0x000000ffff047224 */ /* 0x000fe200008e0e04 */
[----:B------:R-:W-:-:S03]  /*48e0*/  ISETP.NE.U32.AND P1, PT, RZ, UR6, PT ;  /* 0x00000006ff007c0c */ /* 0x000fc6000bf25070 */
[----:B------:R-:W-:Y:S01]  /*48f0*/  IMAD R6, R4, UR4, RZ ;  /* 0x0000000404067c24 */ /* 0x000fe2000f8e02ff */
[----:B------:R-:W-:Y:S01]  /*4900*/  ISETP.NE.AND.EX P1, PT, RZ, UR7, PT, P1 ;  /* 0x00000007ff007c0c */ /* 0x000fe2000bf25310 */
[----:B------:R-:W-:-:S04]  /*4910*/  IMAD.MOV.U32 R4, RZ, RZ, R18 ;  /* 0x000000ffff047224 */ /* 0x000fc800078e0012 */
[----:B------:R-:W-:Y:S01]  /*4920*/  IMAD.WIDE.U32 R4, R7, UR4, R4 ;  /* 0x0000000407047c25 */ /* 0x000fe2000f8e0004 */
[----:B------:R-:W-:-:S03]  /*4930*/  ULDC UR4, c[0x0][0x618] ;  /* 0x0001860000047ab9 */ /* 0x000fc60000000800 */
[----:B------:R-:W-:Y:S01]  /*4940*/  IMAD R7, R7, UR5, R6 ;  /* 0x0000000507077c24 */ /* 0x000fe2000f8e0206 */
[----:B------:R-:W-:Y:S01]  /*4950*/  ULDC UR5, c[0x0][0x154] ;  /* 0x0000550000057ab9 */ /* 0x000fe20000000800 */
[----:B0-----:R-:W-:Y:S02]  /*4960*/  IMAD.MOV R6, RZ, RZ, -R14 ;  /* 0x000000ffff067224 */ /* 0x001fe400078e0a0e */
[----:B------:R-:W-:Y:S02]  /*4970*/  IMAD.IADD R5, R5, 0x1, R7 ;  /* 0x0000000105057824 */ /* 0x000fe400078e0207 */
[----:B-1----:R-:W-:Y:S01]  /*4980*/  IMAD R11, R12, R6, R11 ;  /* 0x000000060c0b7224 */ /* 0x002fe200078e020b */
[----:B------:R-:W-:Y:S02]  /*4990*/  I2FP.F32.U32 R6, R10 ;  /* 0x0000000a00067245 */ /* 0x000fe40000201000 */
[--C-:B------:R-:W-:Y:S02]  /*49a0*/  SHF.R.U64 R12, R4, UR4, R5.reuse ;  /* 0x00000004040c7c19 */ /* 0x100fe40008001205 */
[----:B------:R-:W-:Y:S01]  /*49b0*/  SHF.R.U32.HI R5, RZ, UR4, R5 ;  /* 0x00000004ff057c19 */ /* 0x000fe20008011605 */
[----:B------:R-:W-:Y:S01]  /*49c0*/  FMUL R6, R6, UR5 ;  /* 0x0000000506067c20 */ /* 0x000fe20008400000 */
[----:B------:R-:W-:-:S02]  /*49d0*/  ULDC UR4, c[0x0][0x608] ;  /* 0x0001820000047ab9 */ /* 0x000fc40000000800 */
[--C-:B------:R-:W-:Y:S01]  /*49e0*/  SHF.R.U64 R14, R12, UR4, R5.reuse ;  /* 0x000000040c0e7c19 */ /* 0x100fe20008001205 */
[----:B------:R0:W1:Y:S01]  /*49f0*/  F2I.U32.TRUNC.NTZ R20, R6 ;  /* 0x0000000600147305 */ /* 0x000062000020f000 */
[----:B------:R-:W-:Y:S01]  /*4a00*/  SHF.R.U32.HI R5, RZ, UR4, R5 ;  /* 0x00000004ff057c19 */ /* 0x000fe20008011605 */
[----:B------:R-:W-:-:S03]  /*4a10*/  ULDC UR4, c[0x0][0x658] ;  /* 0x0001960000047ab9 */ /* 0x000fc60000000800 */
[--C-:B------:R-:W-:Y:S02]  /*4a20*/  SHF.R.U64 R13, R14, UR4, R5.reuse ;  /* 0x000000040e0d7c19 */ /* 0x100fe40008001205 */
[----:B------:R-:W-:-:S03]  /*4a30*/  SHF.R.U32.HI R19, RZ, UR4, R5 ;  /* 0x00000004ff137c19 */ /* 0x000fc60008011605 */
[----:B------:R-:W-:Y:S02]  /*4a40*/  IMAD.MOV.U32 R4, RZ, RZ, R13 ;  /* 0x000000ffff047224 */ /* 0x000fe400078e000d */
[----:B------:R-:W-:Y:S01]  /*4a50*/  IMAD.MOV.U32 R5, RZ, RZ, R19 ;  /* 0x000000ffff057224 */ /* 0x000fe200078e0013 */
[----:B0-----:R-:W-:Y:S06]  /*4a60*/  @!P1 BRA `(.L_x_79) ;  /* 0x0000000000289947 */ /* 0x001fec0003800000 */
        /* <DEDUP_REMOVED lines=10> */
.L_x_79:
[----:B------:R-:W0:Y:S01]  /*4b10*/  LDC R6, c[0x0][0x65c] ;  /* 0x00019700ff067b82 */ /* 0x000e220000000800 */
[----:B------:R-:W-:Y:S01]  /*4b20*/  ULDC UR4, c[0x0][0x648] ;  /* 0x0001920000047ab9 */ /* 0x000fe20000000800 */
[----:B------:R-:W-:Y:S01]  /*4b30*/  LOP3.LUT R14, R14, UR16, RZ, 0xc0, !PT ;  /* 0x000000100e0e7c12 */ /* 0x000fe2000f8ec0ff */
[----:B-1----:R-:W-:Y:S01]  /*4b40*/  IMAD.MOV R20, RZ, RZ, -R20 ;  /* 0x000000ffff147224 */ /* 0x002fe200078e0a14 */
[----:B------:R-:W-:Y:S01]  /*4b50*/  SHF.R.U64 R5, R4, UR4, R5 ;  /* 0x0000000404057c19 */ /* 0x000fe20008001205 */
[----:B------:R-:W-:Y:S01]  /*4b60*/  ULDC UR4, c[0x0][0x638] ;  /* 0x00018e0000047ab9 */ /* 0x000fe20000000800 */
[----:B------:R-:W-:-:S03]  /*4b70*/  ULDC UR5, c[0x0][0x610] ;  /* 0x0001840000057ab9 */ /* 0x000fc60000000800 */
[----:B------:R-:W-:Y:S02]  /*4b80*/  IMAD.MOV R4, RZ, RZ, -R5 ;  /* 0x000000ffff047224 */ /* 0x000fe400078e0a05 */
[----:B------:R-:W-:Y:S02]  /*4b90*/  IMAD R14, R5, UR17, R14 ;  /* 0x00000011050e7c24 */ /* 0x000fe4000f8e020e */
[----:B------:R-:W-:Y:S01]  /*4ba0*/  IMAD R13, R4, UR4, R13 ;  /* 0x00000004040d7c24 */ /* 0x000fe2000f8e020d */
[----:B------:R-:W-:Y:S01]  /*4bb0*/  ULDC UR4, c[0x0][0x600] ;  /* 0x0001800000047ab9 */ /* 0x000fe20000000800 */
[----:B------:R-:W-:Y:S01]  /*4bc0*/  IMAD.MOV.U32 R4, RZ, RZ, 0x1 ;  /* 0x00000001ff047424 */ /* 0x000fe200078e00ff */
[----:B0-----:R-:W-:Y:S02]  /*4bd0*/  ISETP.NE.AND P1, PT, R6, 0x1, PT ;  /* 0x000000010600780c */ /* 0x001fe40003f25270 */
[----:B------:R-:W-:-:S05]  /*4be0*/  LOP3.LUT R6, R12, UR15, RZ, 0xc0, !PT ;  /* 0x0000000f0c067c12 */ /* 0x000fca000f8ec0ff */
[----:B------:R-:W-:-:S06]  /*4bf0*/  IMAD R6, R13, UR4, R6 ;  /* 0x000000040d067c24 */ /* 0x000fcc000f8e0206 */
[----:B--2---:R-:W-:-:S04]  /*4c00*/  @P1 IMAD R11, R15, R20, R10 ;  /* 0x000000140f0b1224 */ /* 0x004fc800078e020a */
[----:B------:R-:W-:-:S05]  /*4c10*/  IMAD R11, R14, UR5, R11 ;  /* 0x000000050e0b7c24 */ /* 0x000fca000f8e020b */
[----:B------:R-:W-:Y:S02]  /*4c20*/  SEL R22, R6, R11, !P1 ;  /* 0x0000000b06167207 */ /* 0x000fe40004800000 */
[----:B------:R-:W-:-:S07]  /*4c30*/  SEL R19, R11, R6, !P1 ;  /* 0x000000060b137207 */ /* 0x000fce0004800000 */
.L_x_77:
[----:B------:R-:W-:Y:S05]  /*4c40*/  BSYNC B1 ;  /* 0x0000000000017941 */ /* 0x000fea0003800000 */
.L_x_76:
[----:B------:R-:W-:-:S13]  /*4c50*/  LOP3.LUT P1, RZ, R4, 0xff, RZ, 0xc0, !PT ;  /* 0x000000ff04ff7812 */ /* 0x000fda000782c0ff */
[----:B------:R-:W-:Y:S05]  /*4c60*/  @P1 BRA `(.L_x_80) ;  /* 0xfffffff400341947 */ /* 0x000fea000383ffff */
[----:B------:R-:W-:Y:S05]  /*4c70*/  BSYNC B0 ;  /* 0x0000000000007941 */ /* 0x000fea0003800000 */
.L_x_68:
[----:B------:R-:W-:-:S03]  /*4c80*/  UMOV UR4, 0xffffffff ;  /* 0xffffffff00047882 */ /* 0x000fc60000000000 */
[----:B------:R-:W-:Y:S05]  /*4c90*/  BRA.DIV UR4, `(.L_x_81) ;  /* 0x0000000604647947 */ /* 0x000fea000b800000 */
[----:B------:R-:W-:-:S13]  /*4ca0*/  ELECT P6, URZ, PT ;  /* 0x00000000003f782f */ /* 0x000fda00038c0000 */
.L_x_98:
[----:B------:R-:W-:Y:S04]  /*4cb0*/  BSSY B0, `(.L_x_82) ;  /* 0x0000034000007945 */ /* 0x000fe80003800000 */
[----:B------:R-:W-:Y:S05]  /*4cc0*/  @!P6 BRA `(.L_x_83) ;  /* 0x0000000000c8e947 */ /* 0x000fea0003800000 */
[----:B------:R-:W-:Y:S01]  /*4cd0*/  LOP3.LUT R16, R16, 0x2, RZ, 0xfc, !PT ;  /* 0x0000000210107812 */ /* 0x000fe200078efcff */
[----:B------:R-:W-:-:S03]  /*4ce0*/  IMAD.MOV.U32 R5, RZ, RZ, R0 ;  /* 0x000000ffff057224 */ /* 0x000fc600078e0000 */
[----:B------:R-:W-:-:S13]  /*4cf0*/  ISETP.NE.AND P0, PT, R16, 0x3, PT ;  /* 0x000000031000780c */ /* 0x000fda0003f05270 */
[----:B------:R-:W-:Y:S05]  /*4d00*/  @!P0 BRA `(.L_x_84) ;  /* 0x0000000000048947 */ /* 0x000fea0003800000 */
[----:B------:R-:W-:Y:S01]  /*4d10*/  BPT.TRAP 0x1 ;  /* 0x000000040000795c */ /* 0x000fe20000300000 */
.L_x_84:
[----:B------:R-:W0:Y:S01]  /*4d20*/  S2R R3, SR_CgaCtaId ;  /* 0x0000000000037919 */ /* 0x000e220000008800 */
[----:B------:R-:W-:Y:S01]  /*4d30*/  MOV R0, 0x400 ;  /* 0x0000040000007802 */ /* 0x000fe20000000f00 */
[----:B------:R-:W-:-:S03]  /*4d40*/  IMAD.MOV.U32 R10, RZ, RZ, RZ ;  /* 0x000000ffff0a7224 */ /* 0x000fc600078e00ff */
[----:B0-----:R-:W-:-:S05]  /*4d50*/  LEA R11, R3, R0, 0x18 ;  /* 0x00000000030b7211 */ /* 0x001fca00078ec0ff */
[----:B------:R-:W-:-:S07]  /*4d60*/  VIADD R3, R11, 0x258 ;  /* 0x000002580b037836 */ /* 0x000fce0000000000 */
.L_x_89:
[C---:B------:R-:W-:Y:S01]  /*4d70*/  IMAD R7, R8.reuse, 0x8, R3 ;  /* 0x0000000808077824 */ /* 0x040fe200078e0203 */
[----:B------:R-:W-:Y:S01]  /*4d80*/  SHF.L.U32 R2, R5, 0x1f, RZ ;  /* 0x0000001f05027819 */ /* 0x000fe200000006ff */
[----:B------:R-:W-:-:S03]  /*4d90*/  VIADD R8, R8, 0x1 ;  /* 0x0000000108087836 */ /* 0x000fc60000000000 */
[----:B0-----:R-:W0:Y:S02]  /*4da0*/  SYNCS.PHASECHK.TRANS64.TRYWAIT P0, [R7+URZ], R2 ;  /* 0x00000002070075a7 */ /* 0x001e24000800017f */
[----:B------:R-:W-:-:S04]  /*4db0*/  ISETP.NE.AND P1, PT, R8, 0x4b, PT ;  /* 0x0000004b0800780c */ /* 0x000fc80003f25270 */
[----:B------:R-:W-:Y:S02]  /*4dc0*/  SEL R0, RZ, 0x1, P1 ;  /* 0x00000001ff007807 */ /* 0x000fe40000800000 */
[----:B------:R-:W-:Y:S02]  /*4dd0*/  SEL R8, R8, RZ, P1 ;  /* 0x000000ff08087207 */ /* 0x000fe40000800000 */
[----:B------:R-:W-:-:S03]  /*4de0*/  LOP3.LUT R5, R5, R0, RZ, 0x3c, !PT ;  /* 0x0000000005057212 */ /* 0x000fc600078e3cff */
[----:B------:R-:W-:Y:S01]  /*4df0*/  IMAD R9, R8, 0x8, R3 ;  /* 0x0000000808097824 */ /* 0x000fe200078e0203 */
[----:B------:R-:W-:Y:S01]  /*4e00*/  SHF.L.U32 R4, R5, 0x1f, RZ ;  /* 0x0000001f05047819 */ /* 0x000fe200000006ff */
[----:B0-----:R-:W-:Y:S06]  /*4e10*/  @!P0 BRA `(.L_x_85) ;  /* 0x0000000400248947 */ /* 0x001fec0003800000 */
.L_x_99:
[----:B------:R-:W1:Y:S01]  /*4e20*/  SYNCS.PHASECHK.TRANS64.TRYWAIT P0, [R9+URZ], R4 ;  /* 0x00000004090075a7 */ /* 0x000e62000800017f */
[----:B------:R-:W-:-:S05]  /*4e30*/  VIADD R0, R8, 0x1 ;  /* 0x0000000108007836 */ /* 0x000fca0000000000 */
[----:B------:R-:W-:-:S04]  /*4e40*/  ISETP.NE.AND P1, PT, R0, 0x4b, PT ;  /* 0x0000004b0000780c */ /* 0x000fc80003f25270 */
[----:B0-----:R-:W-:Y:S02]  /*4e50*/  SEL R2, RZ, 0x1, P1 ;  /* 0x00000001ff027807 */ /* 0x001fe40000800000 */
[----:B------:R-:W-:Y:S02]  /*4e60*/  SEL R6, R0, RZ, P1 ;  /* 0x000000ff00067207 */ /* 0x000fe40000800000 */
[----:B------:R-:W-:-:S03]  /*4e70*/  LOP3.LUT R5, R5, R2, RZ, 0x3c, !PT ;  /* 0x0000000205057212 */ /* 0x000fc600078e3cff */
[----:B------:R-:W-:Y:S01]  /*4e80*/  IMAD R7, R6, 0x8, R3 ;  /* 0x0000000806077824 */ /* 0x000fe200078e0203 */
[----:B------:R-:W-:Y:S01]  /*4e90*/  SHF.L.U32 R0, R5, 0x1f, RZ ;  /* 0x0000001f05007819 */ /* 0x000fe200000006ff */
[----:B-1----:R-:W-:Y:S06]  /*4ea0*/  @!P0 BRA `(.L_x_86) ;  /* 0x0000000400148947 */ /* 0x002fec0003800000 */
.L_x_100:
[----:B------:R-:W1:Y:S01]  /*4eb0*/  SYNCS.PHASECHK.TRANS64.TRYWAIT P0, [R7+URZ], R0 ;  /* 0x00000000070075a7 */ /* 0x000e62000800017f */
[----:B------:R-:W-:Y:S01]  /*4ec0*/  ISETP.NE.AND P1, PT, R10, 0x48, PT ;  /* 0x000000480a00780c */ /* 0x000fe20003f25270 */
[----:B-1----:R-:W-:-:S12]  /*4ed0*/  @!P0 BRA `(.L_x_87) ;  /* 0x00000004001c8947 */ /* 0x002fd80003800000 */
.L_x_101:
[----:B------:R-:W-:Y:S05]  /*4ee0*/  @!P1 BRA `(.L_x_83) ;  /* 0x0000000000409947 */ /* 0x000fea0003800000 */
[----:B-1----:R-:W-:-:S05]  /*4ef0*/  VIADD R0, R6, 0x1 ;  /* 0x0000000106007836 */ /* 0x002fca0000000000 */
[----:B------:R-:W-:-:S04]  /*4f00*/  ISETP.NE.AND P0, PT, R0, 0x4b, PT ;  /* 0x0000004b0000780c */ /* 0x000fc80003f05270 */
[----:B------:R-:W-:Y:S02]  /*4f10*/  SEL R2, RZ, 0x1, P0 ;  /* 0x00000001ff027807 */ /* 0x000fe40000000000 */
[----:B------:R-:W-:Y:S02]  /*4f20*/  SEL R8, R0, RZ, P0 ;  /* 0x000000ff00087207 */ /* 0x000fe40000000000 */
[----:B------:R-:W-:-:S03]  /*4f30*/  LOP3.LUT R5, R5, R2, RZ, 0x3c, !PT ;  /* 0x0000000205057212 */ /* 0x000fc600078e3cff */
[----:B------:R-:W-:Y:S01]  /*4f40*/  IMAD R7, R8, 0x8, R11 ;  /* 0x0000000808077824 */ /* 0x000fe200078e020b */
[----:B------:R-:W-:-:S04]  /*4f50*/  SHF.L.U32 R0, R5, 0x1f, RZ ;  /* 0x0000001f05007819 */ /* 0x000fc800000006ff */
[----:B------:R-:W1:Y:S02]  /*4f60*/  SYNCS.PHASECHK.TRANS64.TRYWAIT P0, [R7+URZ+0x258], R0 ;  /* 0x00025800070075a7 */ /* 0x000e64000800017f */
[----:B-1----:R-:W-:Y:S05]  /*4f70*/  @!P0 BRA `(.L_x_88) ;  /* 0x0000000400088947 */ /* 0x002fea0003800000 */
.L_x_102:
[----:B------:R-:W-:Y:S02]  /*4f80*/  VIADD R8, R8, 0x1 ;  /* 0x0000000108087836 */ /* 0x000fe40000000000 */
[----:B------:R-:W-:-:S03]  /*4f90*/  VIADD R10, R10, 0x4 ;  /* 0x000000040a0a7836 */ /* 0x000fc60000000000 */
[----:B------:R-:W-:-:S04]  /*4fa0*/  ISETP.NE.AND P0, PT, R8, 0x4b, PT ;  /* 0x0000004b0800780c */ /* 0x000fc80003f05270 */
[----:B-1----:R-:W-:Y:S02]  /*4fb0*/  SEL R0, RZ, 0x1, P0 ;  /* 0x00000001ff007807 */ /* 0x002fe40000000000 */
[----:B------:R-:W-:Y:S02]  /*4fc0*/  SEL R8, R8, RZ, P0 ;  /* 0x000000ff08087207 */ /* 0x000fe40000000000 */
[----:B------:R-:W-:Y:S01]  /*4fd0*/  LOP3.LUT R5, R5, R0, RZ, 0x3c, !PT ;  /* 0x0000000005057212 */ /* 0x000fe200078e3cff */
[----:B------:R-:W-:Y:S06]  /*4fe0*/  BRA `(.L_x_89) ;  /* 0xfffffffc00607947 */ /* 0x000fec000383ffff */
.L_x_83:
[----:B------:R-:W-:Y:S05]  /*4ff0*/  BSYNC B0 ;  /* 0x0000000000007941 */ /* 0x000fea0003800000 */
.L_x_82:
[----:B------:R-:W-:Y:S05]  /*5000*/  EXIT ;  /* 0x000000000000794d */ /* 0x000fea0003800000 */
.L_x_16:
[----:B-1----:R1:W2:Y:S02]  /*5010*/  SYNCS.PHASECHK.TRANS64.TRYWAIT P0, [R47+URZ], R0 ;  /* 0x000000002f0075a7 */ /* 0x0022a4000800017f */
[----:B--2---:R-:W-:Y:S05]  /*5020*/  @!P0 NANOSLEEP.SYNCS 0x989680 ;  /* 0x009896800000895d */ /* 0x004fea0003900000 */
[----:B------:R-:W2:Y:S02]  /*5030*/  @!P0 SYNCS.PHASECHK.TRANS64 P0, [R47+URZ], R0 ;  /* 0x000000002f0085a7 */ /* 0x000ea4000800007f */
[----:B--2---:R-:W-:Y:S05]  /*5040*/  @!P0 BRA `(.L_x_16) ;  /* 0xfffffffc00f08947 */ /* 0x004fea000383ffff */
[----:B------:R-:W-:Y:S05]  /*5050*/  BRA `(.L_x_90) ;  /* 0xffffffcc006c7947 */ /* 0x000fea000383ffff */
.L_x_21:
[----:B--2---:R2:W3:Y:S02]  /*5060*/  SYNCS.PHASECHK.TRANS64.TRYWAIT P1, [R3+URZ], R0 ;  /* 0x00000000030075a7 */ /* 0x0044e4000802017f */
[----:B---3--:R-:W-:Y:S05]  /*5070*/  @!P1 NANOSLEEP.SYNCS 0x989680 ;  /* 0x009896800000995d */ /* 0x008fea0003900000 */
[----:B------:R-:W3:Y:S02]  /*5080*/  @!P1 SYNCS.PHASECHK.TRANS64 P1, [R3+URZ], R0 ;  /* 0x00000000030095a7 */ /* 0x000ee4000802007f */
[----:B---3--:R-:W-:Y:S05]  /*5090*/  @!P1 BRA `(.L_x_21) ;  /* 0xfffffffc00f09947 */ /* 0x008fea000383ffff */
[----:B------:R-:W-:Y:S05]  /*50a0*/  BRA `(.L_x_20) ;  /* 0xffffffcc00d07947 */ /* 0x000fea000383ffff */
.L_x_26:
[----:B--2---:R-:W-:-:S04]  /*50b0*/  IMAD.U32 R4, RZ, RZ, UR4 ;  /* 0x00000004ff047e24 */ /* 0x004fc8000f8e00ff */
[----:B------:R2:W3:Y:S03]  /*50c0*/  SYNCS.PHASECHK.TRANS64.TRYWAIT P1, [R4+URZ], R3 ;  /* 0x00000003040075a7 */ /* 0x0004e6000802017f */
[----:B---3--:R-:W-:Y:S05]  /*50d0*/  @!P1 NANOSLEEP.SYNCS 0x989680 ;  /* 0x009896800000995d */ /* 0x008fea0003900000 */
[----:B------:R-:W3:Y:S02]  /*50e0*/  @!P1 SYNCS.PHASECHK.TRANS64 P1, [R4+URZ], R3 ;  /* 0x00000003040095a7 */ /* 0x000ee4000802007f */
[----:B---3--:R-:W-:Y:S05]  /*50f0*/  @!P1 BRA `(.L_x_26) ;  /* 0xfffffffc00ec9947 */ /* 0x008fea000383ffff */
[----:B------:R-:W-:Y:S05]  /*5100*/  BRA `(.L_x_25) ;  /* 0xffffffd0002c7947 */ /* 0x000fea000383ffff */
.L_x_32:
[----:B---3--:R3:W4:Y:S02]  /*5110*/  SYNCS.PHASECHK.TRANS64.TRYWAIT P0, [R47+URZ+0x10], R0 ;  /* 0x000010002f0075a7 */ /* 0x008724000800017f */
[----:B----4-:R-:W-:Y:S05]  /*5120*/  @!P0 NANOSLEEP.SYNCS 0x989680 ;  /* 0x009896800000895d */ /* 0x010fea0003900000 */
[----:B------:R-:W4:Y:S02]  /*5130*/  @!P0 SYNCS.PHASECHK.TRANS64 P0, [R47+URZ+0x10], R0 ;  /* 0x000010002f0085a7 */ /* 0x000f24000800007f */
[----:B----4-:R-:W-:Y:S05]  /*5140*/  @!P0 BRA `(.L_x_32) ;  /* 0xfffffffc00f08947 */ /* 0x010fea000383ffff */
[----:B------:R-:W-:Y:S05]  /*5150*/  BRA `(.L_x_91) ;  /* 0xffffffd400087947 */ /* 0x000fea000383ffff */
.L_x_69:
[----:B------:R-:W-:Y:S01]  /*5160*/  BSSY B1, `(.L_x_92) ;  /* 0x0000006000017945 */ /* 0x000fe20003800000 */
[----:B------:R-:W-:-:S07]  /*5170*/  IMAD.MOV.U32 R15, RZ, RZ, -0x1 ;  /* 0xffffffffff0f7424 */ /* 0x000fce00078e00ff */
[----:B-----5:R-:W-:Y:S05]  /*5180*/  WARPSYNC.COLLECTIVE R15, `(.L_x_93) ;  /* 0x000000000f0c7348 */ /* 0x020fea0003c00000 */
[----:B------:R-:W-:Y:S02]  /*5190*/  ELECT P6, UR62, PT ;  /* 0x00000000003e782f */ /* 0x000fe400038c0000 */
[----:B------:R-:W-:Y:S01]  /*51a0*/  MOV R14, UR62 ;  /* 0x0000003e000e7c02 */ /* 0x000fe20008000f00 */
[----:B-----5:R-:W-:Y:S10]  /*51b0*/  ENDCOLLECTIVE ;  /* 0x000000000000791b */ /* 0x020ff40003800000 */
.L_x_93:
[----:B------:R-:W-:Y:S05]  /*51c0*/  BSYNC B1 ;  /* 0x0000000000017941 */ /* 0x000fea0003800000 */
.L_x_92:
[----:B------:R-:W-:Y:S05]  /*51d0*/  BRA `(.L_x_94) ;  /* 0xffffffec00e47947 */ /* 0x000fea000383ffff */
.L_x_72:
[----:B-1----:R1:W2:Y:S02]  /*51e0*/  SYNCS.PHASECHK.TRANS64.TRYWAIT P1, [R11+URZ+0x258], R6 ;  /* 0x000258060b0075a7 */ /* 0x0022a4000802017f */
[----:B--2---:R-:W-:Y:S05]  /*51f0*/  @!P1 NANOSLEEP.SYNCS 0x989680 ;  /* 0x009896800000995d */ /* 0x004fea0003900000 */
[----:B------:R-:W2:Y:S02]  /*5200*/  @!P1 SYNCS.PHASECHK.TRANS64 P1, [R11+URZ+0x258], R6 ;  /* 0x000258060b0095a7 */ /* 0x000ea4000802007f */
[----:B--2---:R-:W-:Y:S05]  /*5210*/  @!P1 BRA `(.L_x_72) ;  /* 0xfffffffc00f09947 */ /* 0x004fea000383ffff */
[----:B------:R-:W-:Y:S05]  /*5220*/  BRA `(.L_x_95) ;  /* 0xfffffff000187947 */ /* 0x000fea000383ffff */
.L_x_81:
[----:B------:R-:W-:Y:S01]  /*5230*/  BSSY B0, `(.L_x_96) ;  /* 0x0000006000007945 */ /* 0x000fe20003800000 */
[----:B------:R-:W-:-:S07]  /*5240*/  IMAD.MOV.U32 R15, RZ, RZ, -0x1 ;  /* 0xffffffffff0f7424 */ /* 0x000fce00078e00ff */
[----:B-----5:R-:W-:Y:S05]  /*5250*/  WARPSYNC.COLLECTIVE R15, `(.L_x_97) ;  /* 0x000000000f0c7348 */ /* 0x020fea0003c00000 */
[----:B------:R-:W-:Y:S02]  /*5260*/  ELECT P6, UR62, PT ;  /* 0x00000000003e782f */ /* 0x000fe400038c0000 */
[----:B------:R-:W-:Y:S01]  /*5270*/  MOV R14, UR62 ;  /* 0x0000003e000e7c02 */ /* 0x000fe20008000f00 */
[----:B-----5:R-:W-:Y:S10]  /*5280*/  ENDCOLLECTIVE ;  /* 0x000000000000791b */ /* 0x020ff40003800000 */
.L_x_97:
[----:B------:R-:W-:Y:S05]  /*5290*/  BSYNC B0 ;  /* 0x0000000000007941 */ /* 0x000fea0003800000 */
.L_x_96:
[----:B------:R-:W-:Y:S05]  /*52a0*/  BRA `(.L_x_98) ;  /* 0xfffffff800807947 */ /* 0x000fea000383ffff */
.L_x_85:
[----:B0-----:R0:W1:Y:S02]  /*52b0*/  SYNCS.PHASECHK.TRANS64.TRYWAIT P0, [R7+URZ], R2 ;  /* 0x00000002070075a7 */ /* 0x001064000800017f */
[----:B-1----:R-:W-:Y:S05]  /*52c0*/  @!P0 NANOSLEEP.SYNCS 0x989680 ;  /* 0x009896800000895d */ /* 0x002fea0003900000 */
[----:B------:R-:W1:Y:S02]  /*52d0*/  @!P0 SYNCS.PHASECHK.TRANS64 P0, [R7+URZ], R2 ;  /* 0x00000002070085a7 */ /* 0x000e64000800007f */
[----:B-1----:R-:W-:Y:S05]  /*52e0*/  @!P0 BRA `(.L_x_85) ;  /* 0xfffffffc00f08947 */ /* 0x002fea000383ffff */
[----:B------:R-:W-:Y:S05]  /*52f0*/  BRA `(.L_x_99) ;  /* 0xfffffff800c87947 */ /* 0x000fea000383ffff */
.L_x_86:
[----:B0-----:R0:W1:Y:S02]  /*5300*/  SYNCS.PHASECHK.TRANS64.TRYWAIT P0, [R9+URZ], R4 ;  /* 0x00000004090075a7 */ /* 0x001064000800017f */
[----:B-1----:R-:W-:Y:S05]  /*5310*/  @!P0 NANOSLEEP.SYNCS 0x989680 ;  /* 0x009896800000895d */ /* 0x002fea0003900000 */
[----:B------:R-:W1:Y:S02]  /*5320*/  @!P0 SYNCS.PHASECHK.TRANS64 P0, [R9+URZ], R4 ;  /* 0x00000004090085a7 */ /* 0x000e64000800007f */
[----:B-1----:R-:W-:Y:S05]  /*5330*/  @!P0 BRA `(.L_x_86) ;  /* 0xfffffffc00f08947 */ /* 0x002fea000383ffff */
[----:B------:R-:W-:Y:S05]  /*5340*/  BRA `(.L_x_100) ;  /* 0xfffffff800d87947 */ /* 0x000fea000383ffff */
.L_x_87:
[----:B-1----:R1:W2:Y:S02]  /*5350*/  SYNCS.PHASECHK.TRANS64.TRYWAIT P0, [R7+URZ], R0 ;  /* 0x00000000070075a7 */ /* 0x0022a4000800017f */
[----:B--2---:R-:W-:Y:S05]  /*5360*/  @!P0 NANOSLEEP.SYNCS 0x989680 ;  /* 0x009896800000895d */ /* 0x004fea0003900000 */
[----:B------:R-:W2:Y:S02]  /*5370*/  @!P0 SYNCS.PHASECHK.TRANS64 P0, [R7+URZ], R0 ;  /* 0x00000000070085a7 */ /* 0x000ea4000800007f */
[----:B--2---:R-:W-:Y:S05]  /*5380*/  @!P0 BRA `(.L_x_87) ;  /* 0xfffffffc00f08947 */ /* 0x004fea000383ffff */
[----:B------:R-:W-:Y:S05]  /*5390*/  BRA `(.L_x_101) ;  /* 0xfffffff800d07947 */ /* 0x000fea000383ffff */
.L_x_88:
[----:B-1----:R1:W2:Y:S02]  /*53a0*/  SYNCS.PHASECHK.TRANS64.TRYWAIT P0, [R7+URZ+0x258], R0 ;  /* 0x00025800070075a7 */ /* 0x0022a4000800017f */
[----:B--2---:R-:W-:Y:S05]  /*53b0*/  @!P0 NANOSLEEP.SYNCS 0x989680 ;  /* 0x009896800000895d */ /* 0x004fea0003900000 */
[----:B------:R-:W2:Y:S02]  /*53c0*/  @!P0 SYNCS.PHASECHK.TRANS64 P0, [R7+URZ+0x258], R0 ;  /* 0x00025800070085a7 */ /* 0x000ea4000800007f */
[----:B--2---:R-:W-:Y:S05]  /*53d0*/  @!P0 BRA `(.L_x_88) ;  /* 0xfffffffc00f08947 */ /* 0x004fea000383ffff */
[----:B------:R-:W-:Y:S05]  /*53e0*/  BRA `(.L_x_102) ;  /* 0xfffffff800e47947 */ /* 0x000fea000383ffff */
.L_x_103:
[----:B------:R-:W-:-:S00]  /*53f0*/  BRA `(.L_x_103) ;  /* 0xfffffffc00fc7947 */ /* 0x000fc0000383ffff */
[----:B------:R-:W-:-:S00]  /*5400*/  NOP ;  /* 0x0000000000007918 */ /* 0x000fc00000000000 */
[----:B------:R-:W-:-:S00]  /*5410*/  NOP ;  /* 0x0000000000007918 */ /* 0x000fc00000000000 */
[----:B------:R-:W-:-:S00]  /*5420*/  NOP ;  /* 0x0000000000007918 */ /* 0x000fc00000000000 */
[----:B------:R-:W-:-:S00]  /*5430*/  NOP ;  /* 0x0000000000007918 */ /* 0x000fc00000000000 */
[----:B------:R-:W-:-:S00]  /*5440*/  NOP ;  /* 0x0000000000007918 */ /* 0x000fc00000000000 */
[----:B------:R-:W-:-:S00]  /*5450*/  NOP ;  /* 0x0000000000007918 */ /* 0x000fc00000000000 */
[----:B------:R-:W-:-:S00]  /*5460*/  NOP ;  /* 0x0000000000007918 */ /* 0x000fc00000000000 */
[----:B------:R-:W-:-:S00]  /*5470*/  NOP ;  /* 0x0000000000007918 */ /* 0x000fc00000000000 */
.L_x_104:


//--------------------- .nv.global.init           --------------------------
	.section	.nv.global.init,"aw",@progbits
.nv.global.init:
	.type		$str$22,@object
	.size		$str$22,($str$23 - $str$22)
$str$22:
        /*0000*/ 	.byte	0x6b, 0x5f, 0x74, 0x69, 0x6c, 0x65, 0x5f, 0x63, 0x6f, 0x75, 0x6e, 0x74, 0x20, 0x3e, 0x3d, 0x20
        /*0010*/ 	.byte	0x31, 0x00
	.type		$str$23,@object
	.size		$str$23,(__unnamed_1 - $str$23)
$str$23:
        /*0012*/ 	.byte	0x2f, 0x74, 0x6d, 0x70, 0x2f, 0x63, 0x75, 0x74, 0x6c, 0x61, 0x73, 0x73, 0x5f, 0x73, 0x77, 0x65
        /*0022*/ 	.byte	0x65, 0x70, 0x5f, 0x73, 0x72, 0x63, 0x2f, 0x69, 0x6e, 0x63, 0x6c, 0x75, 0x64, 0x65, 0x2f, 0x63
        /*0032*/ 	.byte	0x75, 0x74, 0x6c, 0x61, 0x73, 0x73, 0x2f, 0x67, 0x65, 0x6d, 0x6d, 0x2f, 0x63, 0x6f, 0x6c, 0x6c
        /*0042*/ 	.byte	0x65, 0x63, 0x74, 0x69, 0x76, 0x65, 0x2f, 0x73, 0x6d, 0x39, 0x30, 0x5f, 0x6d, 0x6d, 0x61, 0x5f
        /*0052*/ 	.byte	0x74, 0x6d, 0x61, 0x5f, 0x67, 0x6d, 0x6d, 0x61, 0x5f, 0x73, 0x73, 0x5f, 0x77, 0x61, 0x72, 0x70
        /*0062*/ 	.byte	0x73, 0x70, 0x65, 0x63, 0x69, 0x61, 0x6c, 0x69, 0x7a, 0x65, 0x64, 0x2e, 0x68, 0x70, 0x70, 0x00
	.type		__unnamed_1,@object
	.size		__unnamed_1,(.L_0 - __unnamed_1)
__unnamed_1:
        /*0072*/ 	.byte	0x76, 0x6f, 0x69, 0x64, 0x20, 0x63, 0x75, 0x74, 0x6c, 0x61, 0x73, 0x73, 0x3a, 0x3a, 0x67, 0x65
        /* <DEDUP_REMOVED lines=179> */
        /*0bb2*/ 	.byte	0x69, 0x74, 0x79, 0x5d, 0x00
.L_0:


//--------------------- .nv.shared._ZN7cutlass13device_kernelINS_4gemm6kernel13GemmUniversalIN4cute5tupleIJiiiiEEENS1_10collective13CollectiveMmaINS1_34MainloopSm90TmaGmmaWarpSpecializedILi75ENS5_IJNS4_1CILi1EEESB_SB_EEENS1_32KernelTmaWarpSpecializedPingpongEEENS5_IJNSA_ILi64EEENSA_ILi32EEENSA_ILi16EEEEEENS_6half_tENS5_IJlSB_lEEESJ_SK_NS4_8TiledMMAINS4_8MMA_AtomIJNS4_4SM904GMMA25MMA_64x32x16_F32F16F16_SSILNSO_5MajorE0ELSQ_0ELNSO_7ScaleInE1ELSR_1EEEEEENS4_6LayoutISC_NS5_IJNSA_ILi0EEESV_SV_EEEEENS5_IJNS4_10UnderscoreESY_SY_EEEEENS4_13SM90_TMA_LOADENS4_14ComposedLayoutINS4_7SwizzleILi1ELi4ELi3EEENS4_18smem_ptr_flag_bitsILi16EEENSU_INS5_IJNSA_ILi8EEESH_EEENS5_IJSH_SB_EEEEEEEvNS4_8identityES11_S1B_vS1C_EENS_8epilogue10collective6detail29Sm90TmaWarpSpecializedAdapterINS1F_15DefaultEpilogueISJ_SK_SK_NS1E_6thread17LinearCombinationISJ_Li1EffLNS1J_9ScaleType4KindE0ELNS_15FloatRoundStyleE2ESJ_EENS1_15EpilogueDefaultEEEEEvvEEEEvNT_6ParamsE --------------------------
	.section	.nv.shared._ZN7cutlass13device_kernelINS_4gemm6kernel13GemmUniversalIN4cute5tupleIJiiiiEEENS1_10collective13CollectiveMmaINS1_34MainloopSm90TmaGmmaWarpSpecializedILi75ENS5_IJNS4_1CILi1EEESB_SB_EEENS1_32KernelTmaWarpSpecializedPingpongEEENS5_IJNSA_ILi64EEENSA_ILi32EEENSA_ILi16EEEEEENS_6half_tENS5_IJlSB_lEEESJ_SK_NS4_8TiledMMAINS4_8MMA_AtomIJNS4_4SM904GMMA25MMA_64x32x16_F32F16F16_SSILNSO_5MajorE0ELSQ_0ELNSO_7ScaleInE1ELSR_1EEEEEENS4_6LayoutISC_NS5_IJNSA_ILi0EEESV_SV_EEEEENS5_IJNS4_10UnderscoreESY_SY_EEEEENS4_13SM90_TMA_LOADENS4_14ComposedLayoutINS4_7SwizzleILi1ELi4ELi3EEENS4_18smem_ptr_flag_bitsILi16EEENSU_INS5_IJNSA_ILi8EEESH_EEENS5_IJSH_SB_EEEEEEEvNS4_8identityES11_S1B_vS1C_EENS_8epilogue10collective6detail29Sm90TmaWarpSpecializedAdapterINS1F_15DefaultEpilogueISJ_SK_SK_NS1E_6thread17LinearCombinationISJ_Li1EffLNS1J_9ScaleType4KindE0ELNS_15FloatRoundStyleE2ESJ_EENS1_15EpilogueDefaultEEEEEvvEEEEvNT_6ParamsE,"aw",@nobits
	.sectionflags	@""
	.align	16
	.zero		1024


//--------------------- .nv.shared.reserved.0     --------------------------
	.section	.nv.shared.reserved.0,"aw",@nobits
	.weak		__nv_reservedSMEM_offset_0_alias
	.size		__nv_reservedSMEM_offset_0_alias, 0, 0
	.other		__nv_reservedSMEM_offset_0_alias,@"STO_CUDA_RESERVED_SHARED STV_DEFAULT"
__nv_reservedSMEM_offset_0_alias:
	.zero		0


//--------------------- .nv.global                --------------------------
	.section	.nv.global,"aw",@nobits
.nv.global:
	.type		_ZN39_INTERNAL_71d52ae1_4_k_cu_74c23c24_49304cute1_E,@object
	.size		_ZN39_INTERNAL_71d52ae1_4_k_cu_74c23c24_49304cute1_E,(_ZN39_INTERNAL_71d52ae1_4_k_cu_74c23c24_49304cuda3std3__45__cpo6cbeginE - _ZN39_INTERNAL_71d52ae1_4_k_cu_74c23c24_49304cute1_E)
_ZN39_INTERNAL_71d52ae1_4_k_cu_74c23c24_49304cute1_E:
	.zero		1
	.type		_ZN39_INTERNAL_71d52ae1_4_k_cu_74c23c24_49304cuda3std3__45__cpo6cbeginE,@object
	.size		_ZN39_INTERNAL_71d52ae1_4_k_cu_74c23c24_49304cuda3std3__45__cpo6cbeginE,(_ZN39_INTERNAL_71d52ae1_4_k_cu_74c23c24_49304cuda3std3__48in_placeE - _ZN39_INTERNAL_71d52ae1_4_k_cu_74c23c24_49304cuda3std3__45__cpo6cbeginE)
_ZN39_INTERNAL_71d52ae1_4_k_cu_74c23c24_49304cuda3std3__45__cpo6cbeginE:
	.zero		1
	.type		_ZN39_INTERNAL_71d52ae1_4_k_cu_74c23c24_49304cuda3std3__48in_placeE,@object
	.size		_ZN39_INTERNAL_71d52ae1_4_k_cu_74c23c24_49304cuda3std3__48in_placeE,(_ZN39_INTERNAL_71d52ae1_4_k_cu_74c23c24_49304cuda3std6ranges3__45__cpo9iter_moveE - _ZN39_INTERNAL_71d52ae1_4_k_cu_74c23c24_49304cuda3std3__48in_placeE)
_ZN39_INTERNAL_71d52ae1_4_k_cu_74c23c24_49304cuda3std3__48in_placeE:
	.zero		1
	.type		_ZN39_INTERNAL_71d52ae1_4_k_cu_74c23c24_49304cuda3std6ranges3__45__cpo9iter_moveE,@object
	.size		_ZN39_INTERNAL_71d52ae1_4_k_cu_74c23c24_49304cuda3std6ranges3__45__cpo9iter_moveE,(_ZN39_INTERNAL_71d52ae1_4_k_cu_74c23c24_49304cuda3std3__45__cpo5beginE - _ZN39_INTERNAL_71d52ae1_4_k_cu_74c23c24_49304cuda3std6ranges3__45__cpo9iter_moveE)
_ZN39_INTERNAL_71d52ae1_4_k_cu_74c23c24_49304cuda3std6ranges3__45__cpo9iter_moveE:
	.zero		1
	.type		_ZN39_INTERNAL_71d52ae1_4_k_cu_74c23c24_49304cuda3std3__45__cpo5beginE,@object
	.size		_ZN39_INTERNAL_71d52ae1_4_k_cu_74c23c24_49304cuda3std3__45__cpo5beginE,(_ZN39_INTERNAL_71d52ae1_4_k_cu_74c23c24_49304cuda3std3__441_GLOBAL__N__71d52ae1_4_k_cu_74c23c24_49306ignoreE - _ZN39_INTERNAL_71d52ae1_4_k_cu_74c23c24_49304cuda3std3__45__cpo5beginE)
_ZN39_INTERNAL_71d52ae1_4_k_cu_74c23c24_49304cuda3std3__45__cpo5beginE:
	.zero		1
	.type		_ZN39_INTERNAL_71d52ae1_4_k_cu_74c23c24_49304cuda3std3__441_GLOBAL__N__71d52ae1_4_k_cu_74c23c24_49306ignoreE,@object
	.size		_ZN39_INTERNAL_71d52ae1_4_k_cu_74c23c24_49304cuda3std3__441_GLOBAL__N__71d52ae1_4_k_cu_74c23c24_49306ignoreE,(_ZN39_INTERNAL_71d52ae1_4_k_cu_74c23c24_49304cute7productE - _ZN39_INTERNAL_71d52ae1_4_k_cu_74c23c24_49304cuda3std3__441_GLOBAL__N__71d52ae1_4_k_cu_74c23c24_49306ignoreE)
_ZN39_INTERNAL_71d52ae1_4_k_cu_74c23c24_49304cuda3std3__441_GLOBAL__N__71d52ae1_4_k_cu_74c23c24_49306ignoreE:
	.zero		1
	.type		_ZN39_INTERNAL_71d52ae1_4_k_cu_74c23c24_49304cute7productE,@object
	.size		_ZN39_INTERNAL_71d52ae1_4_k_cu_74c23c24_49304cute7productE,(_ZN39_INTERNAL_71d52ae1_4_k_cu_74c23c24_49304cuda3std3__45__cpo3endE - _ZN39_INTERNAL_71d52ae1_4_k_cu_74c23c24_49304cute7productE)
_ZN39_INTERNAL_71d52ae1_4_k_cu_74c23c24_49304cute7productE:
	.zero		1
	.type		_ZN39_INTERNAL_71d52ae1_4_k_cu_74c23c24_49304cuda3std3__45__cpo3endE,@object
	.size		_ZN39_INTERNAL_71d52ae1_4_k_cu_74c23c24_49304cuda3std3__45__cpo3endE,(_ZN39_INTERNAL_71d52ae1_4_k_cu_74c23c24_49304cuda3std3__419piecewise_constructE - _ZN39_INTERNAL_71d52ae1_4_k_cu_74c23c24_49304cuda3std3__45__cpo3endE)
_ZN39_INTERNAL_71d52ae1_4_k_cu_74c23c24_49304cuda3std3__45__cpo3endE:
	.zero		1
	.type		_ZN39_INTERNAL_71d52ae1_4_k_cu_74c23c24_49304cuda3std3__419piecewise_constructE,@object
	.size		_ZN39_INTERNAL_71d52ae1_4_k_cu_74c23c24_49304cuda3std3__419piecewise_constructE,(_ZN39_INTERNAL_71d52ae1_4_k_cu_74c23c24_49304cuda3std3__45__cpo4cendE - _ZN39_INTERNAL_71d52ae1_4_k_cu_74c23c24_49304cuda3std3__419piecewise_constructE)
_ZN39_INTERNAL_71d52ae1_4_k_cu_74c23c24_49304cuda3std3__419piecewise_constructE:
	.zero		1
	.type		_ZN39_INTERNAL_71d52ae1_4_k_cu_74c23c24_49304cuda3std3__45__cpo4cendE,@object
	.size		_ZN39_INTERNAL_71d52ae1_4_k_cu_74c23c24_49304cuda3std3__45__cpo4cendE,(_ZN39_INTERNAL_71d52ae1_4_k_cu_74c23c24_49304cuda3std6ranges3__45__cpo4swapE - _ZN39_INTERNAL_71d52ae1_4_k_cu_74c23c24_49304cuda3std3__45__cpo4cendE)
_ZN39_INTERNAL_71d52ae1_4_k_cu_74c23c24_49304cuda3std3__45__cpo4cendE:
	.zero		1
	.type		_ZN39_INTERNAL_71d52ae1_4_k_cu_74c23c24_49304cuda3std6ranges3__45__cpo4swapE,@object
	.size		_ZN39_INTERNAL_71d52ae1_4_k_cu_74c23c24_49304cuda3std6ranges3__45__cpo4swapE,(.L_8 - _ZN39_INTERNAL_71d52ae1_4_k_cu_74c23c24_49304cuda3std6ranges3__45__cpo4swapE)
_ZN39_INTERNAL_71d52ae1_4_k_cu_74c23c24_49304cuda3std6ranges3__45__cpo4swapE:
	.zero		1
.L_8:


//--------------------- .nv.constant0._ZN7cutlass13device_kernelINS_4gemm6kernel13GemmUniversalIN4cute5tupleIJiiiiEEENS1_10collective13CollectiveMmaINS1_34MainloopSm90TmaGmmaWarpSpecializedILi75ENS5_IJNS4_1CILi1EEESB_SB_EEENS1_32KernelTmaWarpSpecializedPingpongEEENS5_IJNSA_ILi64EEENSA_ILi32EEENSA_ILi16EEEEEENS_6half_tENS5_IJlSB_lEEESJ_SK_NS4_8TiledMMAINS4_8MMA_AtomIJNS4_4SM904GMMA25MMA_64x32x16_F32F16F16_SSILNSO_5MajorE0ELSQ_0ELNSO_7ScaleInE1ELSR_1EEEEEENS4_6LayoutISC_NS5_IJNSA_ILi0EEESV_SV_EEEEENS5_IJNS4_10UnderscoreESY_SY_EEEEENS4_13SM90_TMA_LOADENS4_14ComposedLayoutINS4_7SwizzleILi1ELi4ELi3EEENS4_18smem_ptr_flag_bitsILi16EEENSU_INS5_IJNSA_ILi8EEESH_EEENS5_IJSH_SB_EEEEEEEvNS4_8identityES11_S1B_vS1C_EENS_8epilogue10collective6detail29Sm90TmaWarpSpecializedAdapterINS1F_15DefaultEpilogueISJ_SK_SK_NS1E_6thread17LinearCombinationISJ_Li1EffLNS1J_9ScaleType4KindE0ELNS_15FloatRoundStyleE2ESJ_EENS1_15EpilogueDefaultEEEEEvvEEEEvNT_6ParamsE --------------------------
	.section	.nv.constant0._ZN7cutlass13device_kernelINS_4gemm6kernel13GemmUniversalIN4cute5tupleIJiiiiEEENS1_10collective13CollectiveMmaINS1_34MainloopSm90TmaGmmaWarpSpecializedILi75ENS5_IJNS4_1CILi1EEESB_SB_EEENS1_32KernelTmaWarpSpecializedPingpongEEENS5_IJNSA_ILi64EEENSA_ILi32EEENSA_ILi16EEEEEENS_6half_tENS5_IJlSB_lEEESJ_SK_NS4_8TiledMMAINS4_8MMA_AtomIJNS4_4SM904GMMA25MMA_64x32x16_F32F16F16_SSILNSO_5MajorE0ELSQ_0ELNSO_7ScaleInE1ELSR_1EEEEEENS4_6LayoutISC_NS5_IJNSA_ILi0EEESV_SV_EEEEENS5_IJNS4_10UnderscoreESY_SY_EEEEENS4_13SM90_TMA_LOADENS4_14ComposedLayoutINS4_7SwizzleILi1ELi4ELi3EEENS4_18smem_ptr_flag_bitsILi16EEENSU_INS5_IJNSA_ILi8EEESH_EEENS5_IJSH_SB_EEEEEEEvNS4_8identityES11_S1B_vS1C_EENS_8epilogue10collective6detail29Sm90TmaWarpSpecializedAdapterINS1F_15DefaultEpilogueISJ_SK_SK_NS1E_6thread17LinearCombinationISJ_Li1EffLNS1J_9ScaleType4KindE0ELNS_15FloatRoundStyleE2ESJ_EENS1_15EpilogueDefaultEEEEEvvEEEEvNT_6ParamsE,"a",@progbits
	.sectionflags	@""
	.align	4
.nv.constant0._ZN7cutlass13device_kernelINS_4gemm6kernel13GemmUniversalIN4cute5tupleIJiiiiEEENS1_10collective13CollectiveMmaINS1_34MainloopSm90TmaGmmaWarpSpecializedILi75ENS5_IJNS4_1CILi1EEESB_SB_EEENS1_32KernelTmaWarpSpecializedPingpongEEENS5_IJNSA_ILi64EEENSA_ILi32EEENSA_ILi16EEEEEENS_6half_tENS5_IJlSB_lEEESJ_SK_NS4_8TiledMMAINS4_8MMA_AtomIJNS4_4SM904GMMA25MMA_64x32x16_F32F16F16_SSILNSO_5MajorE0ELSQ_0ELNSO_7ScaleInE1ELSR_1EEEEEENS4_6LayoutISC_NS5_IJNSA_ILi0EEESV_SV_EEEEENS5_IJNS4_10UnderscoreESY_SY_EEEEENS4_13SM90_TMA_LOADENS4_14ComposedLayoutINS4_7SwizzleILi1ELi4ELi3EEENS4_18smem_ptr_flag_bitsILi16EEENSU_INS5_IJNSA_ILi8EEESH_EEENS5_IJSH_SB_EEEEEEEvNS4_8identityES11_S1B_vS1C_EENS_8epilogue10collective6detail29Sm90TmaWarpSpecializedAdapterINS1F_15DefaultEpilogueISJ_SK_SK_NS1E_6thread17LinearCombinationISJ_Li1EffLNS1J_9ScaleType4KindE0ELNS_15FloatRoundStyleE2ESJ_EENS1_15EpilogueDefaultEEEEEvvEEEEvNT_6ParamsE:
	.zero		1664


//--------------------- SYMBOLS --------------------------

	.type		.nv.reservedSmem.offset0,@object
	.size		.nv.reservedSmem.offset0,0x4
	.type		__assertfail,@function
